//
// Generated by NVIDIA NVVM Compiler
//
// Compiler Build ID: CL-36424714
// Cuda compilation tools, release 13.0, V13.0.88
// Based on NVVM 20.0.0
//

.version 9.0
.target sm_100
.address_size 64

	// .globl	_Z11grid_kernelPKdS0_djjjjjjjjjjPdPym

.visible .entry _Z11grid_kernelPKdS0_djjjjjjjjjjPdPym(
	.param .u64 .ptr .align 1 _Z11grid_kernelPKdS0_djjjjjjjjjjPdPym_param_0,
	.param .u64 .ptr .align 1 _Z11grid_kernelPKdS0_djjjjjjjjjjPdPym_param_1,
	.param .f64 _Z11grid_kernelPKdS0_djjjjjjjjjjPdPym_param_2,
	.param .u32 _Z11grid_kernelPKdS0_djjjjjjjjjjPdPym_param_3,
	.param .u32 _Z11grid_kernelPKdS0_djjjjjjjjjjPdPym_param_4,
	.param .u32 _Z11grid_kernelPKdS0_djjjjjjjjjjPdPym_param_5,
	.param .u32 _Z11grid_kernelPKdS0_djjjjjjjjjjPdPym_param_6,
	.param .u32 _Z11grid_kernelPKdS0_djjjjjjjjjjPdPym_param_7,
	.param .u32 _Z11grid_kernelPKdS0_djjjjjjjjjjPdPym_param_8,
	.param .u32 _Z11grid_kernelPKdS0_djjjjjjjjjjPdPym_param_9,
	.param .u32 _Z11grid_kernelPKdS0_djjjjjjjjjjPdPym_param_10,
	.param .u32 _Z11grid_kernelPKdS0_djjjjjjjjjjPdPym_param_11,
	.param .u32 _Z11grid_kernelPKdS0_djjjjjjjjjjPdPym_param_12,
	.param .u64 .ptr .align 1 _Z11grid_kernelPKdS0_djjjjjjjjjjPdPym_param_13,
	.param .u64 .ptr .align 1 _Z11grid_kernelPKdS0_djjjjjjjjjjPdPym_param_14,
	.param .u64 _Z11grid_kernelPKdS0_djjjjjjjjjjPdPym_param_15
)
{
	.reg .pred 	%p<22>;
	.reg .b32 	%r<72>;
	.reg .b64 	%rd<123>;
	.reg .b64 	%fd<302>;

	ld.param.u64 	%rd73, [_Z11grid_kernelPKdS0_djjjjjjjjjjPdPym_param_1];
	ld.param.u32 	%r10, [_Z11grid_kernelPKdS0_djjjjjjjjjjPdPym_param_3];
	ld.param.u32 	%r11, [_Z11grid_kernelPKdS0_djjjjjjjjjjPdPym_param_4];
	ld.param.u32 	%r12, [_Z11grid_kernelPKdS0_djjjjjjjjjjPdPym_param_5];
	ld.param.u32 	%r13, [_Z11grid_kernelPKdS0_djjjjjjjjjjPdPym_param_6];
	ld.param.u32 	%r14, [_Z11grid_kernelPKdS0_djjjjjjjjjjPdPym_param_7];
	ld.param.u32 	%r15, [_Z11grid_kernelPKdS0_djjjjjjjjjjPdPym_param_8];
	ld.param.u32 	%r16, [_Z11grid_kernelPKdS0_djjjjjjjjjjPdPym_param_9];
	ld.param.u32 	%r17, [_Z11grid_kernelPKdS0_djjjjjjjjjjPdPym_param_10];
	ld.param.u32 	%r18, [_Z11grid_kernelPKdS0_djjjjjjjjjjPdPym_param_11];
	ld.param.u32 	%r19, [_Z11grid_kernelPKdS0_djjjjjjjjjjPdPym_param_12];
	ld.param.u64 	%rd74, [_Z11grid_kernelPKdS0_djjjjjjjjjjPdPym_param_15];
	cvta.to.global.u64 	%rd1, %rd73;
	mov.u32 	%r20, %ctaid.x;
	mov.u32 	%r21, %ntid.x;
	mul.wide.u32 	%rd75, %r20, %r21;
	mov.u32 	%r22, %tid.x;
	cvt.u64.u32 	%rd76, %r22;
	add.s64 	%rd2, %rd75, %rd76;
	setp.ge.u64 	%p1, %rd2, %rd74;
	@%p1 bra 	$L__BB0_42;
	cvt.u64.u32 	%rd3, %r10;
	and.b64  	%rd77, %rd2, -4294967296;
	setp.ne.s64 	%p2, %rd77, 0;
	@%p2 bra 	$L__BB0_3;
	cvt.u32.u64 	%r23, %rd3;
	cvt.u32.u64 	%r24, %rd2;
	div.u32 	%r25, %r24, %r23;
	mul.lo.s32 	%r26, %r25, %r23;
	sub.s32 	%r27, %r24, %r26;
	cvt.u64.u32 	%rd104, %r25;
	cvt.u64.u32 	%rd105, %r27;
	bra.uni 	$L__BB0_4;
$L__BB0_3:
	div.u64 	%rd104, %rd2, %rd3;
	mul.lo.s64 	%rd78, %rd104, %rd3;
	sub.s64 	%rd105, %rd2, %rd78;
$L__BB0_4:
	cvt.u32.u64 	%r1, %rd105;
	cvt.u64.u32 	%rd10, %r11;
	and.b64  	%rd79, %rd104, -4294967296;
	setp.ne.s64 	%p3, %rd79, 0;
	@%p3 bra 	$L__BB0_6;
	cvt.u32.u64 	%r28, %rd10;
	cvt.u32.u64 	%r29, %rd104;
	div.u32 	%r30, %r29, %r28;
	mul.lo.s32 	%r31, %r30, %r28;
	sub.s32 	%r32, %r29, %r31;
	cvt.u64.u32 	%rd106, %r30;
	cvt.u64.u32 	%rd107, %r32;
	bra.uni 	$L__BB0_7;
$L__BB0_6:
	div.u64 	%rd106, %rd104, %rd10;
	mul.lo.s64 	%rd80, %rd106, %rd10;
	sub.s64 	%rd107, %rd104, %rd80;
$L__BB0_7:
	cvt.u32.u64 	%r2, %rd107;
	cvt.u64.u32 	%rd17, %r12;
	and.b64  	%rd81, %rd106, -4294967296;
	setp.ne.s64 	%p4, %rd81, 0;
	@%p4 bra 	$L__BB0_9;
	cvt.u32.u64 	%r33, %rd17;
	cvt.u32.u64 	%r34, %rd106;
	div.u32 	%r35, %r34, %r33;
	mul.lo.s32 	%r36, %r35, %r33;
	sub.s32 	%r37, %r34, %r36;
	cvt.u64.u32 	%rd108, %r35;
	cvt.u64.u32 	%rd109, %r37;
	bra.uni 	$L__BB0_10;
$L__BB0_9:
	div.u64 	%rd108, %rd106, %rd17;
	mul.lo.s64 	%rd82, %rd108, %rd17;
	sub.s64 	%rd109, %rd106, %rd82;
$L__BB0_10:
	cvt.u32.u64 	%r3, %rd109;
	cvt.u64.u32 	%rd24, %r13;
	and.b64  	%rd83, %rd108, -4294967296;
	setp.ne.s64 	%p5, %rd83, 0;
	@%p5 bra 	$L__BB0_12;
	cvt.u32.u64 	%r38, %rd24;
	cvt.u32.u64 	%r39, %rd108;
	div.u32 	%r40, %r39, %r38;
	mul.lo.s32 	%r41, %r40, %r38;
	sub.s32 	%r42, %r39, %r41;
	cvt.u64.u32 	%rd110, %r40;
	cvt.u64.u32 	%rd111, %r42;
	bra.uni 	$L__BB0_13;
$L__BB0_12:
	div.u64 	%rd110, %rd108, %rd24;
	mul.lo.s64 	%rd84, %rd110, %rd24;
	sub.s64 	%rd111, %rd108, %rd84;
$L__BB0_13:
	cvt.u32.u64 	%r4, %rd111;
	cvt.u64.u32 	%rd31, %r14;
	and.b64  	%rd85, %rd110, -4294967296;
	setp.ne.s64 	%p6, %rd85, 0;
	@%p6 bra 	$L__BB0_15;
	cvt.u32.u64 	%r43, %rd31;
	cvt.u32.u64 	%r44, %rd110;
	div.u32 	%r45, %r44, %r43;
	mul.lo.s32 	%r46, %r45, %r43;
	sub.s32 	%r47, %r44, %r46;
	cvt.u64.u32 	%rd112, %r45;
	cvt.u64.u32 	%rd113, %r47;
	bra.uni 	$L__BB0_16;
$L__BB0_15:
	div.u64 	%rd112, %rd110, %rd31;
	mul.lo.s64 	%rd86, %rd112, %rd31;
	sub.s64 	%rd113, %rd110, %rd86;
$L__BB0_16:
	cvt.u32.u64 	%r5, %rd113;
	cvt.u64.u32 	%rd38, %r15;
	and.b64  	%rd87, %rd112, -4294967296;
	setp.ne.s64 	%p7, %rd87, 0;
	@%p7 bra 	$L__BB0_18;
	cvt.u32.u64 	%r48, %rd38;
	cvt.u32.u64 	%r49, %rd112;
	div.u32 	%r50, %r49, %r48;
	mul.lo.s32 	%r51, %r50, %r48;
	sub.s32 	%r52, %r49, %r51;
	cvt.u64.u32 	%rd114, %r50;
	cvt.u64.u32 	%rd115, %r52;
	bra.uni 	$L__BB0_19;
$L__BB0_18:
	div.u64 	%rd114, %rd112, %rd38;
	mul.lo.s64 	%rd88, %rd114, %rd38;
	sub.s64 	%rd115, %rd112, %rd88;
$L__BB0_19:
	cvt.u32.u64 	%r6, %rd115;
	cvt.u64.u32 	%rd45, %r16;
	and.b64  	%rd89, %rd114, -4294967296;
	setp.ne.s64 	%p8, %rd89, 0;
	@%p8 bra 	$L__BB0_21;
	cvt.u32.u64 	%r53, %rd45;
	cvt.u32.u64 	%r54, %rd114;
	div.u32 	%r55, %r54, %r53;
	mul.lo.s32 	%r56, %r55, %r53;
	sub.s32 	%r57, %r54, %r56;
	cvt.u64.u32 	%rd116, %r55;
	cvt.u64.u32 	%rd117, %r57;
	bra.uni 	$L__BB0_22;
$L__BB0_21:
	div.u64 	%rd116, %rd114, %rd45;
	mul.lo.s64 	%rd90, %rd116, %rd45;
	sub.s64 	%rd117, %rd114, %rd90;
$L__BB0_22:
	cvt.u32.u64 	%r7, %rd117;
	cvt.u64.u32 	%rd52, %r17;
	and.b64  	%rd91, %rd116, -4294967296;
	setp.ne.s64 	%p9, %rd91, 0;
	@%p9 bra 	$L__BB0_24;
	cvt.u32.u64 	%r58, %rd52;
	cvt.u32.u64 	%r59, %rd116;
	div.u32 	%r60, %r59, %r58;
	mul.lo.s32 	%r61, %r60, %r58;
	sub.s32 	%r62, %r59, %r61;
	cvt.u64.u32 	%rd118, %r60;
	cvt.u64.u32 	%rd119, %r62;
	bra.uni 	$L__BB0_25;
$L__BB0_24:
	div.u64 	%rd118, %rd116, %rd52;
	mul.lo.s64 	%rd92, %rd118, %rd52;
	sub.s64 	%rd119, %rd116, %rd92;
$L__BB0_25:
	cvt.u32.u64 	%r8, %rd119;
	cvt.u64.u32 	%rd59, %r18;
	and.b64  	%rd93, %rd118, -4294967296;
	setp.ne.s64 	%p10, %rd93, 0;
	@%p10 bra 	$L__BB0_27;
	cvt.u32.u64 	%r63, %rd59;
	cvt.u32.u64 	%r64, %rd118;
	div.u32 	%r65, %r64, %r63;
	mul.lo.s32 	%r66, %r65, %r63;
	sub.s32 	%r67, %r64, %r66;
	cvt.u64.u32 	%rd120, %r65;
	cvt.u64.u32 	%rd121, %r67;
	bra.uni 	$L__BB0_28;
$L__BB0_27:
	div.u64 	%rd120, %rd118, %rd59;
	mul.lo.s64 	%rd94, %rd120, %rd59;
	sub.s64 	%rd121, %rd118, %rd94;
$L__BB0_28:
	cvt.u32.u64 	%r9, %rd121;
	cvt.u64.u32 	%rd66, %r19;
	and.b64  	%rd95, %rd120, -4294967296;
	setp.ne.s64 	%p11, %rd95, 0;
	@%p11 bra 	$L__BB0_30;
	cvt.u32.u64 	%r68, %rd66;
	cvt.u32.u64 	%r69, %rd120;
	rem.u32 	%r70, %r69, %r68;
	cvt.u64.u32 	%rd122, %r70;
	bra.uni 	$L__BB0_31;
$L__BB0_30:
	rem.u64 	%rd122, %rd120, %rd66;
$L__BB0_31:
	ld.param.f64 	%fd292, [_Z11grid_kernelPKdS0_djjjjjjjjjjPdPym_param_2];
	ld.param.u64 	%rd101, [_Z11grid_kernelPKdS0_djjjjjjjjjjPdPym_param_0];
	cvta.to.global.u64 	%rd96, %rd101;
	cvt.u32.u64 	%r71, %rd122;
	ld.global.f64 	%fd21, [%rd96];
	cvt.rn.f64.u32 	%fd22, %r1;
	ld.global.f64 	%fd23, [%rd96+16];
	fma.rn.f64 	%fd1, %fd23, %fd22, %fd21;
	ld.global.f64 	%fd24, [%rd96+24];
	cvt.rn.f64.u32 	%fd25, %r2;
	ld.global.f64 	%fd26, [%rd96+40];
	fma.rn.f64 	%fd2, %fd26, %fd25, %fd24;
	ld.global.f64 	%fd27, [%rd96+48];
	cvt.rn.f64.u32 	%fd28, %r3;
	ld.global.f64 	%fd29, [%rd96+64];
	fma.rn.f64 	%fd3, %fd29, %fd28, %fd27;
	ld.global.f64 	%fd30, [%rd96+72];
	cvt.rn.f64.u32 	%fd31, %r4;
	ld.global.f64 	%fd32, [%rd96+88];
	fma.rn.f64 	%fd4, %fd32, %fd31, %fd30;
	ld.global.f64 	%fd33, [%rd96+96];
	cvt.rn.f64.u32 	%fd34, %r5;
	ld.global.f64 	%fd35, [%rd96+112];
	fma.rn.f64 	%fd5, %fd35, %fd34, %fd33;
	ld.global.f64 	%fd36, [%rd96+120];
	cvt.rn.f64.u32 	%fd37, %r6;
	ld.global.f64 	%fd38, [%rd96+136];
	fma.rn.f64 	%fd6, %fd38, %fd37, %fd36;
	ld.global.f64 	%fd39, [%rd96+144];
	cvt.rn.f64.u32 	%fd40, %r7;
	ld.global.f64 	%fd41, [%rd96+160];
	fma.rn.f64 	%fd7, %fd41, %fd40, %fd39;
	ld.global.f64 	%fd42, [%rd96+168];
	cvt.rn.f64.u32 	%fd43, %r8;
	ld.global.f64 	%fd44, [%rd96+184];
	fma.rn.f64 	%fd8, %fd44, %fd43, %fd42;
	ld.global.f64 	%fd45, [%rd96+192];
	cvt.rn.f64.u32 	%fd46, %r9;
	ld.global.f64 	%fd47, [%rd96+208];
	fma.rn.f64 	%fd9, %fd47, %fd46, %fd45;
	ld.global.f64 	%fd48, [%rd96+216];
	cvt.rn.f64.u32 	%fd49, %r71;
	ld.global.f64 	%fd50, [%rd96+232];
	fma.rn.f64 	%fd10, %fd50, %fd49, %fd48;
	ld.global.f64 	%fd51, [%rd1+80];
	ld.global.f64 	%fd52, [%rd1];
	ld.global.f64 	%fd53, [%rd1+8];
	mul.f64 	%fd54, %fd2, %fd53;
	fma.rn.f64 	%fd55, %fd1, %fd52, %fd54;
	ld.global.f64 	%fd56, [%rd1+16];
	fma.rn.f64 	%fd57, %fd3, %fd56, %fd55;
	ld.global.f64 	%fd58, [%rd1+24];
	fma.rn.f64 	%fd59, %fd4, %fd58, %fd57;
	ld.global.f64 	%fd60, [%rd1+32];
	fma.rn.f64 	%fd61, %fd5, %fd60, %fd59;
	ld.global.f64 	%fd62, [%rd1+40];
	fma.rn.f64 	%fd63, %fd6, %fd62, %fd61;
	ld.global.f64 	%fd64, [%rd1+48];
	fma.rn.f64 	%fd65, %fd7, %fd64, %fd63;
	ld.global.f64 	%fd66, [%rd1+56];
	fma.rn.f64 	%fd67, %fd8, %fd66, %fd65;
	ld.global.f64 	%fd68, [%rd1+64];
	fma.rn.f64 	%fd69, %fd9, %fd68, %fd67;
	ld.global.f64 	%fd70, [%rd1+72];
	fma.rn.f64 	%fd71, %fd10, %fd70, %fd69;
	sub.f64 	%fd72, %fd71, %fd51;
	abs.f64 	%fd73, %fd72;
	ld.global.f64 	%fd74, [%rd1+96];
	ld.global.f64 	%fd75, [%rd1+104];
	mul.f64 	%fd76, %fd2, %fd75;
	fma.rn.f64 	%fd77, %fd1, %fd74, %fd76;
	ld.global.f64 	%fd78, [%rd1+112];
	fma.rn.f64 	%fd79, %fd3, %fd78, %fd77;
	ld.global.f64 	%fd80, [%rd1+120];
	fma.rn.f64 	%fd81, %fd4, %fd80, %fd79;
	ld.global.f64 	%fd82, [%rd1+128];
	fma.rn.f64 	%fd83, %fd5, %fd82, %fd81;
	ld.global.f64 	%fd84, [%rd1+136];
	fma.rn.f64 	%fd85, %fd6, %fd84, %fd83;
	ld.global.f64 	%fd86, [%rd1+144];
	fma.rn.f64 	%fd87, %fd7, %fd86, %fd85;
	ld.global.f64 	%fd88, [%rd1+152];
	fma.rn.f64 	%fd89, %fd8, %fd88, %fd87;
	ld.global.f64 	%fd90, [%rd1+160];
	fma.rn.f64 	%fd91, %fd9, %fd90, %fd89;
	ld.global.f64 	%fd92, [%rd1+168];
	fma.rn.f64 	%fd11, %fd10, %fd92, %fd91;
	ld.global.f64 	%fd93, [%rd1+272];
	ld.global.f64 	%fd94, [%rd1+192];
	ld.global.f64 	%fd95, [%rd1+200];
	mul.f64 	%fd96, %fd2, %fd95;
	fma.rn.f64 	%fd97, %fd1, %fd94, %fd96;
	ld.global.f64 	%fd98, [%rd1+208];
	fma.rn.f64 	%fd99, %fd3, %fd98, %fd97;
	ld.global.f64 	%fd100, [%rd1+216];
	fma.rn.f64 	%fd101, %fd4, %fd100, %fd99;
	ld.global.f64 	%fd102, [%rd1+224];
	fma.rn.f64 	%fd103, %fd5, %fd102, %fd101;
	ld.global.f64 	%fd104, [%rd1+232];
	fma.rn.f64 	%fd105, %fd6, %fd104, %fd103;
	ld.global.f64 	%fd106, [%rd1+240];
	fma.rn.f64 	%fd107, %fd7, %fd106, %fd105;
	ld.global.f64 	%fd108, [%rd1+248];
	fma.rn.f64 	%fd109, %fd8, %fd108, %fd107;
	ld.global.f64 	%fd110, [%rd1+256];
	fma.rn.f64 	%fd111, %fd9, %fd110, %fd109;
	ld.global.f64 	%fd112, [%rd1+264];
	fma.rn.f64 	%fd113, %fd10, %fd112, %fd111;
	sub.f64 	%fd12, %fd113, %fd93;
	ld.global.f64 	%fd114, [%rd1+368];
	ld.global.f64 	%fd115, [%rd1+288];
	ld.global.f64 	%fd116, [%rd1+296];
	mul.f64 	%fd117, %fd2, %fd116;
	fma.rn.f64 	%fd118, %fd1, %fd115, %fd117;
	ld.global.f64 	%fd119, [%rd1+304];
	fma.rn.f64 	%fd120, %fd3, %fd119, %fd118;
	ld.global.f64 	%fd121, [%rd1+312];
	fma.rn.f64 	%fd122, %fd4, %fd121, %fd120;
	ld.global.f64 	%fd123, [%rd1+320];
	fma.rn.f64 	%fd124, %fd5, %fd123, %fd122;
	ld.global.f64 	%fd125, [%rd1+328];
	fma.rn.f64 	%fd126, %fd6, %fd125, %fd124;
	ld.global.f64 	%fd127, [%rd1+336];
	fma.rn.f64 	%fd128, %fd7, %fd127, %fd126;
	ld.global.f64 	%fd129, [%rd1+344];
	fma.rn.f64 	%fd130, %fd8, %fd129, %fd128;
	ld.global.f64 	%fd131, [%rd1+352];
	fma.rn.f64 	%fd132, %fd9, %fd131, %fd130;
	ld.global.f64 	%fd133, [%rd1+360];
	fma.rn.f64 	%fd134, %fd10, %fd133, %fd132;
	sub.f64 	%fd13, %fd134, %fd114;
	ld.global.f64 	%fd135, [%rd1+464];
	ld.global.f64 	%fd136, [%rd1+384];
	ld.global.f64 	%fd137, [%rd1+392];
	mul.f64 	%fd138, %fd2, %fd137;
	fma.rn.f64 	%fd139, %fd1, %fd136, %fd138;
	ld.global.f64 	%fd140, [%rd1+400];
	fma.rn.f64 	%fd141, %fd3, %fd140, %fd139;
	ld.global.f64 	%fd142, [%rd1+408];
	fma.rn.f64 	%fd143, %fd4, %fd142, %fd141;
	ld.global.f64 	%fd144, [%rd1+416];
	fma.rn.f64 	%fd145, %fd5, %fd144, %fd143;
	ld.global.f64 	%fd146, [%rd1+424];
	fma.rn.f64 	%fd147, %fd6, %fd146, %fd145;
	ld.global.f64 	%fd148, [%rd1+432];
	fma.rn.f64 	%fd149, %fd7, %fd148, %fd147;
	ld.global.f64 	%fd150, [%rd1+440];
	fma.rn.f64 	%fd151, %fd8, %fd150, %fd149;
	ld.global.f64 	%fd152, [%rd1+448];
	fma.rn.f64 	%fd153, %fd9, %fd152, %fd151;
	ld.global.f64 	%fd154, [%rd1+456];
	fma.rn.f64 	%fd155, %fd10, %fd154, %fd153;
	sub.f64 	%fd14, %fd155, %fd135;
	ld.global.f64 	%fd156, [%rd1+560];
	ld.global.f64 	%fd157, [%rd1+480];
	ld.global.f64 	%fd158, [%rd1+488];
	mul.f64 	%fd159, %fd2, %fd158;
	fma.rn.f64 	%fd160, %fd1, %fd157, %fd159;
	ld.global.f64 	%fd161, [%rd1+496];
	fma.rn.f64 	%fd162, %fd3, %fd161, %fd160;
	ld.global.f64 	%fd163, [%rd1+504];
	fma.rn.f64 	%fd164, %fd4, %fd163, %fd162;
	ld.global.f64 	%fd165, [%rd1+512];
	fma.rn.f64 	%fd166, %fd5, %fd165, %fd164;
	ld.global.f64 	%fd167, [%rd1+520];
	fma.rn.f64 	%fd168, %fd6, %fd167, %fd166;
	ld.global.f64 	%fd169, [%rd1+528];
	fma.rn.f64 	%fd170, %fd7, %fd169, %fd168;
	ld.global.f64 	%fd171, [%rd1+536];
	fma.rn.f64 	%fd172, %fd8, %fd171, %fd170;
	ld.global.f64 	%fd173, [%rd1+544];
	fma.rn.f64 	%fd174, %fd9, %fd173, %fd172;
	ld.global.f64 	%fd175, [%rd1+552];
	fma.rn.f64 	%fd176, %fd10, %fd175, %fd174;
	sub.f64 	%fd15, %fd176, %fd156;
	ld.global.f64 	%fd177, [%rd1+656];
	ld.global.f64 	%fd178, [%rd1+576];
	ld.global.f64 	%fd179, [%rd1+584];
	mul.f64 	%fd180, %fd2, %fd179;
	fma.rn.f64 	%fd181, %fd1, %fd178, %fd180;
	ld.global.f64 	%fd182, [%rd1+592];
	fma.rn.f64 	%fd183, %fd3, %fd182, %fd181;
	ld.global.f64 	%fd184, [%rd1+600];
	fma.rn.f64 	%fd185, %fd4, %fd184, %fd183;
	ld.global.f64 	%fd186, [%rd1+608];
	fma.rn.f64 	%fd187, %fd5, %fd186, %fd185;
	ld.global.f64 	%fd188, [%rd1+616];
	fma.rn.f64 	%fd189, %fd6, %fd188, %fd187;
	ld.global.f64 	%fd190, [%rd1+624];
	fma.rn.f64 	%fd191, %fd7, %fd190, %fd189;
	ld.global.f64 	%fd192, [%rd1+632];
	fma.rn.f64 	%fd193, %fd8, %fd192, %fd191;
	ld.global.f64 	%fd194, [%rd1+640];
	fma.rn.f64 	%fd195, %fd9, %fd194, %fd193;
	ld.global.f64 	%fd196, [%rd1+648];
	fma.rn.f64 	%fd197, %fd10, %fd196, %fd195;
	sub.f64 	%fd16, %fd197, %fd177;
	ld.global.f64 	%fd198, [%rd1+752];
	ld.global.f64 	%fd199, [%rd1+672];
	ld.global.f64 	%fd200, [%rd1+680];
	mul.f64 	%fd201, %fd2, %fd200;
	fma.rn.f64 	%fd202, %fd1, %fd199, %fd201;
	ld.global.f64 	%fd203, [%rd1+688];
	fma.rn.f64 	%fd204, %fd3, %fd203, %fd202;
	ld.global.f64 	%fd205, [%rd1+696];
	fma.rn.f64 	%fd206, %fd4, %fd205, %fd204;
	ld.global.f64 	%fd207, [%rd1+704];
	fma.rn.f64 	%fd208, %fd5, %fd207, %fd206;
	ld.global.f64 	%fd209, [%rd1+712];
	fma.rn.f64 	%fd210, %fd6, %fd209, %fd208;
	ld.global.f64 	%fd211, [%rd1+720];
	fma.rn.f64 	%fd212, %fd7, %fd211, %fd210;
	ld.global.f64 	%fd213, [%rd1+728];
	fma.rn.f64 	%fd214, %fd8, %fd213, %fd212;
	ld.global.f64 	%fd215, [%rd1+736];
	fma.rn.f64 	%fd216, %fd9, %fd215, %fd214;
	ld.global.f64 	%fd217, [%rd1+744];
	fma.rn.f64 	%fd218, %fd10, %fd217, %fd216;
	sub.f64 	%fd17, %fd218, %fd198;
	ld.global.f64 	%fd219, [%rd1+848];
	ld.global.f64 	%fd220, [%rd1+768];
	ld.global.f64 	%fd221, [%rd1+776];
	mul.f64 	%fd222, %fd2, %fd221;
	fma.rn.f64 	%fd223, %fd1, %fd220, %fd222;
	ld.global.f64 	%fd224, [%rd1+784];
	fma.rn.f64 	%fd225, %fd3, %fd224, %fd223;
	ld.global.f64 	%fd226, [%rd1+792];
	fma.rn.f64 	%fd227, %fd4, %fd226, %fd225;
	ld.global.f64 	%fd228, [%rd1+800];
	fma.rn.f64 	%fd229, %fd5, %fd228, %fd227;
	ld.global.f64 	%fd230, [%rd1+808];
	fma.rn.f64 	%fd231, %fd6, %fd230, %fd229;
	ld.global.f64 	%fd232, [%rd1+816];
	fma.rn.f64 	%fd233, %fd7, %fd232, %fd231;
	ld.global.f64 	%fd234, [%rd1+824];
	fma.rn.f64 	%fd235, %fd8, %fd234, %fd233;
	ld.global.f64 	%fd236, [%rd1+832];
	fma.rn.f64 	%fd237, %fd9, %fd236, %fd235;
	ld.global.f64 	%fd238, [%rd1+840];
	fma.rn.f64 	%fd239, %fd10, %fd238, %fd237;
	sub.f64 	%fd18, %fd239, %fd219;
	ld.global.f64 	%fd240, [%rd1+944];
	ld.global.f64 	%fd241, [%rd1+864];
	ld.global.f64 	%fd242, [%rd1+872];
	mul.f64 	%fd243, %fd2, %fd242;
	fma.rn.f64 	%fd244, %fd1, %fd241, %fd243;
	ld.global.f64 	%fd245, [%rd1+880];
	fma.rn.f64 	%fd246, %fd3, %fd245, %fd244;
	ld.global.f64 	%fd247, [%rd1+888];
	fma.rn.f64 	%fd248, %fd4, %fd247, %fd246;
	ld.global.f64 	%fd249, [%rd1+896];
	fma.rn.f64 	%fd250, %fd5, %fd249, %fd248;
	ld.global.f64 	%fd251, [%rd1+904];
	fma.rn.f64 	%fd252, %fd6, %fd251, %fd250;
	ld.global.f64 	%fd253, [%rd1+912];
	fma.rn.f64 	%fd254, %fd7, %fd253, %fd252;
	ld.global.f64 	%fd255, [%rd1+920];
	fma.rn.f64 	%fd256, %fd8, %fd255, %fd254;
	ld.global.f64 	%fd257, [%rd1+928];
	fma.rn.f64 	%fd258, %fd9, %fd257, %fd256;
	ld.global.f64 	%fd259, [%rd1+936];
	fma.rn.f64 	%fd260, %fd10, %fd259, %fd258;
	sub.f64 	%fd19, %fd260, %fd240;
	ld.global.f64 	%fd261, [%rd1+88];
	mul.f64 	%fd262, %fd292, %fd261;
	setp.gt.f64 	%p12, %fd73, %fd262;
	@%p12 bra 	$L__BB0_42;
	ld.param.f64 	%fd293, [_Z11grid_kernelPKdS0_djjjjjjjjjjPdPym_param_2];
	ld.global.f64 	%fd263, [%rd1+176];
	sub.f64 	%fd264, %fd11, %fd263;
	abs.f64 	%fd265, %fd264;
	ld.global.f64 	%fd266, [%rd1+184];
	mul.f64 	%fd267, %fd293, %fd266;
	setp.gt.f64 	%p13, %fd265, %fd267;
	@%p13 bra 	$L__BB0_42;
	ld.param.f64 	%fd294, [_Z11grid_kernelPKdS0_djjjjjjjjjjPdPym_param_2];
	ld.global.f64 	%fd268, [%rd1+280];
	mul.f64 	%fd269, %fd294, %fd268;
	abs.f64 	%fd270, %fd12;
	setp.gt.f64 	%p14, %fd270, %fd269;
	@%p14 bra 	$L__BB0_42;
	ld.param.f64 	%fd295, [_Z11grid_kernelPKdS0_djjjjjjjjjjPdPym_param_2];
	ld.global.f64 	%fd271, [%rd1+376];
	mul.f64 	%fd272, %fd295, %fd271;
	abs.f64 	%fd273, %fd13;
	setp.gt.f64 	%p15, %fd273, %fd272;
	@%p15 bra 	$L__BB0_42;
	ld.param.f64 	%fd296, [_Z11grid_kernelPKdS0_djjjjjjjjjjPdPym_param_2];
	ld.global.f64 	%fd274, [%rd1+472];
	mul.f64 	%fd275, %fd296, %fd274;
	abs.f64 	%fd276, %fd14;
	setp.gt.f64 	%p16, %fd276, %fd275;
	@%p16 bra 	$L__BB0_42;
	ld.param.f64 	%fd297, [_Z11grid_kernelPKdS0_djjjjjjjjjjPdPym_param_2];
	ld.global.f64 	%fd277, [%rd1+568];
	mul.f64 	%fd278, %fd297, %fd277;
	abs.f64 	%fd279, %fd15;
	setp.gt.f64 	%p17, %fd279, %fd278;
	@%p17 bra 	$L__BB0_42;
	ld.param.f64 	%fd298, [_Z11grid_kernelPKdS0_djjjjjjjjjjPdPym_param_2];
	ld.global.f64 	%fd280, [%rd1+664];
	mul.f64 	%fd281, %fd298, %fd280;
	abs.f64 	%fd282, %fd16;
	setp.gt.f64 	%p18, %fd282, %fd281;
	@%p18 bra 	$L__BB0_42;
	ld.param.f64 	%fd299, [_Z11grid_kernelPKdS0_djjjjjjjjjjPdPym_param_2];
	ld.global.f64 	%fd283, [%rd1+760];
	mul.f64 	%fd284, %fd299, %fd283;
	abs.f64 	%fd285, %fd17;
	setp.gt.f64 	%p19, %fd285, %fd284;
	@%p19 bra 	$L__BB0_42;
	ld.param.f64 	%fd300, [_Z11grid_kernelPKdS0_djjjjjjjjjjPdPym_param_2];
	ld.global.f64 	%fd286, [%rd1+856];
	mul.f64 	%fd287, %fd300, %fd286;
	abs.f64 	%fd288, %fd18;
	setp.gt.f64 	%p20, %fd288, %fd287;
	@%p20 bra 	$L__BB0_42;
	ld.param.f64 	%fd301, [_Z11grid_kernelPKdS0_djjjjjjjjjjPdPym_param_2];
	ld.global.f64 	%fd289, [%rd1+952];
	mul.f64 	%fd290, %fd301, %fd289;
	abs.f64 	%fd291, %fd19;
	setp.gt.f64 	%p21, %fd291, %fd290;
	@%p21 bra 	$L__BB0_42;
	ld.param.u64 	%rd103, [_Z11grid_kernelPKdS0_djjjjjjjjjjPdPym_param_14];
	ld.param.u64 	%rd102, [_Z11grid_kernelPKdS0_djjjjjjjjjjPdPym_param_13];
	cvta.to.global.u64 	%rd97, %rd103;
	atom.global.add.u64 	%rd98, [%rd97], 1;
	cvta.to.global.u64 	%rd99, %rd102;
	mad.lo.s64 	%rd100, %rd98, 80, %rd99;
	st.global.f64 	[%rd100], %fd1;
	st.global.f64 	[%rd100+8], %fd2;
	st.global.f64 	[%rd100+16], %fd3;
	st.global.f64 	[%rd100+24], %fd4;
	st.global.f64 	[%rd100+32], %fd5;
	st.global.f64 	[%rd100+40], %fd6;
	st.global.f64 	[%rd100+48], %fd7;
	st.global.f64 	[%rd100+56], %fd8;
	st.global.f64 	[%rd100+64], %fd9;
	st.global.f64 	[%rd100+72], %fd10;
$L__BB0_42:
	ret;

}


// ===== COMPILED SASS (sm_100) =====

	.target	sm_100

	.elftype	@"ET_EXEC"


//--------------------- .note.nv.tkinfo           --------------------------
	.section	.note.nv.tkinfo,"",@"SHT_NOTE"
	.sectionflags	@"SHF_NOTE_NV_TKINFO"
	.tkinfo
        /*0018*/ 	.word	0x00000002
        /*0030*/ 	.string	""
        /*0030*/ 	.string	"ptxas"
        /*0030*/ 	.string	"Cuda compilation tools, release 13.0, V13.0.88"
        /*0030*/ 	.string	"Build cuda_13.0.r13.0/compiler.36424714_0"
        /*0030*/ 	.string	"-arch sm_100 -m 64 "



//--------------------- .note.nv.cuinfo           --------------------------
	.section	.note.nv.cuinfo,"",@"SHT_NOTE"
	.sectionflags	@"SHF_NOTE_NV_CUINFO"
        /*0018*/ 	.short	0x0002
        /*001a*/ 	.short	0x0064
        /*001c*/ 	.short	0x0082
	.zero		2


//--------------------- .nv.info                  --------------------------
	.section	.nv.info,"",@"SHT_CUDA_INFO"
	.align	4


	//----- nvinfo : EIATTR_REGCOUNT
	.align		4
        /*0000*/ 	.byte	0x04, 0x2f
        /*0002*/ 	.short	(.L_1 - .L_0)
	.align		4
.L_0:
        /*0004*/ 	.word	index@(_Z11grid_kernelPKdS0_djjjjjjjjjjPdPym)
        /*0008*/ 	.word	0x00000038


	//----- nvinfo : EIATTR_FRAME_SIZE
	.align		4
.L_1:
        /*000c*/ 	.byte	0x04, 0x11
        /*000e*/ 	.short	(.L_3 - .L_2)
	.align		4
.L_2:
        /*0010*/ 	.word	index@($__internal_1_$__cuda_sm20_rem_u64)
        /*0014*/ 	.word	0x00000000


	//----- nvinfo : EIATTR_FRAME_SIZE
	.align		4
.L_3:
        /*0018*/ 	.byte	0x04, 0x11
        /*001a*/ 	.short	(.L_5 - .L_4)
	.align		4
.L_4:
        /*001c*/ 	.word	index@($__internal_0_$__cuda_sm20_div_u64)
        /*0020*/ 	.word	0x00000000


	//----- nvinfo : EIATTR_FRAME_SIZE
	.align		4
.L_5:
        /*0024*/ 	.byte	0x04, 0x11
        /*0026*/ 	.short	(.L_7 - .L_6)
	.align		4
.L_6:
        /*0028*/ 	.word	index@(_Z11grid_kernelPKdS0_djjjjjjjjjjPdPym)
        /*002c*/ 	.word	0x00000000


	//----- nvinfo : EIATTR_MIN_STACK_SIZE
	.align		4
.L_7:
        /*0030*/ 	.byte	0x04, 0x12
        /*0032*/ 	.short	(.L_9 - .L_8)
	.align		4
.L_8:
        /*0034*/ 	.word	index@(_Z11grid_kernelPKdS0_djjjjjjjjjjPdPym)
        /*0038*/ 	.word	0x00000000
.L_9:


//--------------------- .nv.compat                --------------------------
	.section	.nv.compat,"",@"SHT_CUDA_COMPAT_INFO"
	.align	4
        /*0000*/ 	.byte	0x02, 0x09, 0x00, 0x00, 0x02, 0x02, 0x01, 0x00, 0x02, 0x05, 0x05, 0x00, 0x03, 0x07, 0x01, 0x01
        /*0010*/ 	.byte	0x02, 0x03, 0x00, 0x00, 0x02, 0x06, 0x01, 0x00, 0x04, 0x0b, 0x08, 0x00, 0x01, 0x00, 0x00, 0x00
        /*0020*/ 	.byte	0x00, 0x00, 0x00, 0x00


//--------------------- .nv.info._Z11grid_kernelPKdS0_djjjjjjjjjjPdPym --------------------------
	.section	.nv.info._Z11grid_kernelPKdS0_djjjjjjjjjjPdPym,"",@"SHT_CUDA_INFO"
	.sectionflags	@""
	.align	4


	//----- nvinfo : EIATTR_CUDA_API_VERSION
	.align		4
        /*0000*/ 	.byte	0x04, 0x37
        /*0002*/ 	.short	(.L_11 - .L_10)
.L_10:
        /*0004*/ 	.word	0x00000082


	//----- nvinfo : EIATTR_KPARAM_INFO
	.align		4
.L_11:
        /*0008*/ 	.byte	0x04, 0x17
        /*000a*/ 	.short	(.L_13 - .L_12)
.L_12:
        /*000c*/ 	.word	0x00000000
        /*0010*/ 	.short	0x000f
        /*0012*/ 	.short	0x0050
        /*0014*/ 	.byte	0x00, 0xf0, 0x21, 0x00


	//----- nvinfo : EIATTR_KPARAM_INFO
	.align		4
.L_13:
        /*0018*/ 	.byte	0x04, 0x17
        /*001a*/ 	.short	(.L_15 - .L_14)
.L_14:
        /*001c*/ 	.word	0x00000000
        /*0020*/ 	.short	0x000e
        /*0022*/ 	.short	0x0048
        /*0024*/ 	.byte	0x00, 0xf5, 0x21, 0x00


	//----- nvinfo : EIATTR_KPARAM_INFO
	.align		4
.L_15:
        /*0028*/ 	.byte	0x04, 0x17
        /*002a*/ 	.short	(.L_17 - .L_16)
.L_16:
        /*002c*/ 	.word	0x00000000
        /*0030*/ 	.short	0x000d
        /*0032*/ 	.short	0x0040
        /*0034*/ 	.byte	0x00, 0xf5, 0x21, 0x00


	//----- nvinfo : EIATTR_KPARAM_INFO
	.align		4
.L_17:
        /*0038*/ 	.byte	0x04, 0x17
        /*003a*/ 	.short	(.L_19 - .L_18)
.L_18:
        /*003c*/ 	.word	0x00000000
        /*0040*/ 	.short	0x000c
        /*0042*/ 	.short	0x003c
        /*0044*/ 	.byte	0x00, 0xf0, 0x11, 0x00


	//----- nvinfo : EIATTR_KPARAM_INFO
	.align		4
.L_19:
        /*0048*/ 	.byte	0x04, 0x17
        /*004a*/ 	.short	(.L_21 - .L_20)
.L_20:
        /*004c*/ 	.word	0x00000000
        /*0050*/ 	.short	0x000b
        /*0052*/ 	.short	0x0038
        /*0054*/ 	.byte	0x00, 0xf0, 0x11, 0x00


	//----- nvinfo : EIATTR_KPARAM_INFO
	.align		4
.L_21:
        /*0058*/ 	.byte	0x04, 0x17
        /*005a*/ 	.short	(.L_23 - .L_22)
.L_22:
        /*005c*/ 	.word	0x00000000
        /*0060*/ 	.short	0x000a
        /*0062*/ 	.short	0x0034
        /*0064*/ 	.byte	0x00, 0xf0, 0x11, 0x00


	//----- nvinfo : EIATTR_KPARAM_INFO
	.align		4
.L_23:
        /*0068*/ 	.byte	0x04, 0x17
        /*006a*/ 	.short	(.L_25 - .L_24)
.L_24:
        /*006c*/ 	.word	0x00000000
        /*0070*/ 	.short	0x0009
        /*0072*/ 	.short	0x0030
        /*0074*/ 	.byte	0x00, 0xf0, 0x11, 0x00


	//----- nvinfo : EIATTR_KPARAM_INFO
	.align		4
.L_25:
        /*0078*/ 	.byte	0x04, 0x17
        /*007a*/ 	.short	(.L_27 - .L_26)
.L_26:
        /*007c*/ 	.word	0x00000000
        /*0080*/ 	.short	0x0008
        /*0082*/ 	.short	0x002c
        /*0084*/ 	.byte	0x00, 0xf0, 0x11, 0x00


	//----- nvinfo : EIATTR_KPARAM_INFO
	.align		4
.L_27:
        /*0088*/ 	.byte	0x04, 0x17
        /*008a*/ 	.short	(.L_29 - .L_28)
.L_28:
        /*008c*/ 	.word	0x00000000
        /*0090*/ 	.short	0x0007
        /*0092*/ 	.short	0x0028
        /*0094*/ 	.byte	0x00, 0xf0, 0x11, 0x00


	//----- nvinfo : EIATTR_KPARAM_INFO
	.align		4
.L_29:
        /*0098*/ 	.byte	0x04, 0x17
        /*009a*/ 	.short	(.L_31 - .L_30)
.L_30:
        /*009c*/ 	.word	0x00000000
        /*00a0*/ 	.short	0x0006
        /*00a2*/ 	.short	0x0024
        /*00a4*/ 	.byte	0x00, 0xf0, 0x11, 0x00


	//----- nvinfo : EIATTR_KPARAM_INFO
	.align		4
.L_31:
        /*00a8*/ 	.byte	0x04, 0x17
        /*00aa*/ 	.short	(.L_33 - .L_32)
.L_32:
        /*00ac*/ 	.word	0x00000000
        /*00b0*/ 	.short	0x0005
        /*00b2*/ 	.short	0x0020
        /*00b4*/ 	.byte	0x00, 0xf0, 0x11, 0x00


	//----- nvinfo : EIATTR_KPARAM_INFO
	.align		4
.L_33:
        /*00b8*/ 	.byte	0x04, 0x17
        /*00ba*/ 	.short	(.L_35 - .L_34)
.L_34:
        /*00bc*/ 	.word	0x00000000
        /*00c0*/ 	.short	0x0004
        /*00c2*/ 	.short	0x001c
        /*00c4*/ 	.byte	0x00, 0xf0, 0x11, 0x00


	//----- nvinfo : EIATTR_KPARAM_INFO
	.align		4
.L_35:
        /*00c8*/ 	.byte	0x04, 0x17
        /*00ca*/ 	.short	(.L_37 - .L_36)
.L_36:
        /*00cc*/ 	.word	0x00000000
        /*00d0*/ 	.short	0x0003
        /*00d2*/ 	.short	0x0018
        /*00d4*/ 	.byte	0x00, 0xf0, 0x11, 0x00


	//----- nvinfo : EIATTR_KPARAM_INFO
	.align		4
.L_37:
        /*00d8*/ 	.byte	0x04, 0x17
        /*00da*/ 	.short	(.L_39 - .L_38)
.L_38:
        /*00dc*/ 	.word	0x00000000
        /*00e0*/ 	.short	0x0002
        /*00e2*/ 	.short	0x0010
        /*00e4*/ 	.byte	0x00, 0xf0, 0x21, 0x00


	//----- nvinfo : EIATTR_KPARAM_INFO
	.align		4
.L_39:
        /*00e8*/ 	.byte	0x04, 0x17
        /*00ea*/ 	.short	(.L_41 - .L_40)
.L_40:
        /*00ec*/ 	.word	0x00000000
        /*00f0*/ 	.short	0x0001
        /*00f2*/ 	.short	0x0008
        /*00f4*/ 	.byte	0x00, 0xf5, 0x21, 0x00


	//----- nvinfo : EIATTR_KPARAM_INFO
	.align		4
.L_41:
        /*00f8*/ 	.byte	0x04, 0x17
        /*00fa*/ 	.short	(.L_43 - .L_42)
.L_42:
        /*00fc*/ 	.word	0x00000000
        /*0100*/ 	.short	0x0000
        /*0102*/ 	.short	0x0000
        /*0104*/ 	.byte	0x00, 0xf5, 0x21, 0x00


	//----- nvinfo : EIATTR_SPARSE_MMA_MASK
	.align		4
.L_43:
        /*0108*/ 	.byte	0x03, 0x50
        /*010a*/ 	.short	0x0000


	//----- nvinfo : EIATTR_MAXREG_COUNT
	.align		4
        /*010c*/ 	.byte	0x03, 0x1b
        /*010e*/ 	.short	0x00ff


	//----- nvinfo : EIATTR_MERCURY_ISA_VERSION
	.align		4
        /*0110*/ 	.byte	0x03, 0x5f
        /*0112*/ 	.short	0x0101


	//----- nvinfo : EIATTR_INT_WARP_WIDE_INSTR_OFFSETS
	.align		4
        /*0114*/ 	.byte	0x04, 0x31
        /*0116*/ 	.short	(.L_45 - .L_44)


	//   ....[0]....
.L_44:
        /*0118*/ 	.word	0x00002b00


	//   ....[1]....
        /*011c*/ 	.word	0x00002c10


	//   ....[2]....
        /*0120*/ 	.word	0x00002c20


	//----- nvinfo : EIATTR_VRC_CTA_INIT_COUNT
	.align		4
.L_45:
        /*0124*/ 	.byte	0x02, 0x4a
	.zero		1
	.zero		1


	//----- nvinfo : EIATTR_EXIT_INSTR_OFFSETS
	.align		4
        /*0128*/ 	.byte	0x04, 0x1c
        /*012a*/ 	.short	(.L_47 - .L_46)


	//   ....[0]....
.L_46:
        /*012c*/ 	.word	0x00000090


	//   ....[1]....
        /*0130*/ 	.word	0x00002840


	//   ....[2]....
        /*0134*/ 	.word	0x000028a0


	//   ....[3]....
        /*0138*/ 	.word	0x000028e0


	//   ....[4]....
        /*013c*/ 	.word	0x00002920


	//   ....[5]....
        /*0140*/ 	.word	0x00002960


	//   ....[6]....
        /*0144*/ 	.word	0x000029a0


	//   ....[7]....
        /*0148*/ 	.word	0x000029e0


	//   ....[8]....
        /*014c*/ 	.word	0x00002a20


	//   ....[9]....
        /*0150*/ 	.word	0x00002a60


	//   ....[10]....
        /*0154*/ 	.word	0x00002ae0


	//   ....[11]....
        /*0158*/ 	.word	0x00002d30


	//----- nvinfo : EIATTR_CRS_STACK_SIZE
	.align		4
.L_47:
        /*015c*/ 	.byte	0x04, 0x1e
        /*015e*/ 	.short	(.L_49 - .L_48)
.L_48:
        /*0160*/ 	.word	0x00000000


	//----- nvinfo : EIATTR_CBANK_PARAM_SIZE
	.align		4
.L_49:
        /*0164*/ 	.byte	0x03, 0x19
        /*0166*/ 	.short	0x0058


	//----- nvinfo : EIATTR_PARAM_CBANK
	.align		4
        /*0168*/ 	.byte	0x04, 0x0a
        /*016a*/ 	.short	(.L_51 - .L_50)
	.align		4
.L_50:
        /*016c*/ 	.word	index@(.nv.constant0._Z11grid_kernelPKdS0_djjjjjjjjjjPdPym)
        /*0170*/ 	.short	0x0380
        /*0172*/ 	.short	0x0058


	//----- nvinfo : EIATTR_SW_WAR
	.align		4
.L_51:
        /*0174*/ 	.byte	0x04, 0x36
        /*0176*/ 	.short	(.L_53 - .L_52)
.L_52:
        /*0178*/ 	.word	0x00000008
.L_53:


//--------------------- .nv.callgraph             --------------------------
	.section	.nv.callgraph,"",@"SHT_CUDA_CALLGRAPH"
	.align	4
	.sectionentsize	8
	.align		4
        /*0000*/ 	.word	0x00000000
	.align		4
        /*0004*/ 	.word	0xffffffff
	.align		4
        /*0008*/ 	.word	0x00000000
	.align		4
        /*000c*/ 	.word	0xfffffffe
	.align		4
        /*0010*/ 	.word	0x00000000
	.align		4
        /*0014*/ 	.word	0xfffffffd
	.align		4
        /*0018*/ 	.word	0x00000000
	.align		4
        /*001c*/ 	.word	0xfffffffc


//--------------------- .text._Z11grid_kernelPKdS0_djjjjjjjjjjPdPym --------------------------
	.section	.text._Z11grid_kernelPKdS0_djjjjjjjjjjPdPym,"ax",@progbits
	.align	128
        .global         _Z11grid_kernelPKdS0_djjjjjjjjjjPdPym
        .type           _Z11grid_kernelPKdS0_djjjjjjjjjjPdPym,@function
        .size           _Z11grid_kernelPKdS0_djjjjjjjjjjPdPym,(.L_x_32 - _Z11grid_kernelPKdS0_djjjjjjjjjjPdPym)
        .other          _Z11grid_kernelPKdS0_djjjjjjjjjjPdPym,@"STO_CUDA_ENTRY STV_DEFAULT"
_Z11grid_kernelPKdS0_djjjjjjjjjjPdPym:
.text._Z11grid_kernelPKdS0_djjjjjjjjjjPdPym:
[----:B------:R-:W-:Y:S01]  /*0000*/  LDC R1, c[0x0][0x37c] ;  /* 0x0000df00ff017b82 */ /* 0x000fe20000000800 */
[----:B------:R-:W0:Y:S07]  /*0010*/  S2R R50, SR_TID.X ;  /* 0x0000000000327919 */ /* 0x000e2e0000002100 */
[----:B------:R-:W0:Y:S01]  /*0020*/  S2UR UR4, SR_CTAID.X ;  /* 0x00000000000479c3 */ /* 0x000e220000002500 */
[----:B------:R-:W1:Y:S01]  /*0030*/  LDCU.64 UR6, c[0x0][0x3d0] ;  /* 0x00007a00ff0677ac */ /* 0x000e620008000a00 */
[----:B------:R-:W-:-:S06]  /*0040*/  IMAD.MOV.U32 R51, RZ, RZ, RZ ;  /* 0x000000ffff337224 */ /* 0x000fcc00078e00ff */
[----:B------:R-:W0:Y:S02]  /*0050*/  LDC R3, c[0x0][0x360] ;  /* 0x0000d800ff037b82 */ /* 0x000e240000000800 */
[----:B0-----:R-:W-:-:S03]  /*0060*/  IMAD.WIDE.U32 R50, R3, UR4, R50 ;  /* 0x0000000403327c25 */ /* 0x001fc6000f8e0032 */
[----:B-1----:R-:W-:-:S04]  /*0070*/  ISETP.GE.U32.AND P0, PT, R50, UR6, PT ;  /* 0x0000000632007c0c */ /* 0x002fc8000bf06070 */
[----:B------:R-:W-:-:S13]  /*0080*/  ISETP.GE.U32.AND.EX P0, PT, R51, UR7, PT, P0 ;  /* 0x0000000733007c0c */ /* 0x000fda000bf06100 */
[----:B------:R-:W-:Y:S05]  /*0090*/  @P0 EXIT ;  /* 0x000000000000094d */ /* 0x000fea0003800000 */
[----:B------:R-:W-:Y:S01]  /*00a0*/  ISETP.NE.U32.AND P0, PT, R51, RZ, PT ;  /* 0x000000ff3300720c */ /* 0x000fe20003f05070 */
[----:B------:R-:W-:Y:S01]  /*00b0*/  UMOV UR4, URZ ;  /* 0x000000ff00047c82 */ /* 0x000fe20008000000 */
[----:B------:R-:W-:Y:S11]  /*00c0*/  BSSY.RECONVERGENT B0, `(.L_x_0) ;  /* 0x0000024000007945 */ /* 0x000ff60003800200 */
[----:B------:R-:W-:Y:S05]  /*00d0*/  @P0 BRA `(.L_x_1) ;  /* 0x00000000005c0947 */ /* 0x000fea0003800000 */
[----:B------:R-:W0:Y:S01]  /*00e0*/  LDCU UR5, c[0x0][0x398] ;  /* 0x00007300ff0577ac */ /* 0x000e220008000800 */
[----:B------:R-:W-:Y:S01]  /*00f0*/  IMAD.MOV.U32 R41, RZ, RZ, RZ ;  /* 0x000000ffff297224 */ /* 0x000fe200078e00ff */
[----:B0-----:R-:W0:Y:S01]  /*0100*/  I2F.U32.RP R0, UR5 ;  /* 0x0000000500007d06 */ /* 0x001e220008209000 */
[----:B------:R-:W-:-:S07]  /*0110*/  ISETP.NE.U32.AND P2, PT, RZ, UR5, PT ;  /* 0x00000005ff007c0c */ /* 0x000fce000bf45070 */
[----:B0-----:R-:W0:Y:S02]  /*0120*/  MUFU.RCP R0, R0 ;  /* 0x0000000000007308 */ /* 0x001e240000001000 */
[----:B0-----:R-:W-:-:S06]  /*0130*/  VIADD R2, R0, 0xffffffe ;  /* 0x0ffffffe00027836 */ /* 0x001fcc0000000000 */
[----:B------:R0:W1:Y:S02]  /*0140*/  F2I.FTZ.U32.TRUNC.NTZ R3, R2 ;  /* 0x0000000200037305 */ /* 0x000064000021f000 */
[----:B0-----:R-:W-:Y:S01]  /*0150*/  IMAD.MOV.U32 R2, RZ, RZ, RZ ;  /* 0x000000ffff027224 */ /* 0x001fe200078e00ff */
[----:B-1----:R-:W-:-:S05]  /*0160*/  IADD3 R5, PT, PT, RZ, -R3, RZ ;  /* 0x80000003ff057210 */ /* 0x002fca0007ffe0ff */
[----:B------:R-:W-:-:S04]  /*0170*/  IMAD R5, R5, UR5, RZ ;  /* 0x0000000505057c24 */ /* 0x000fc8000f8e02ff */
[----:B------:R-:W-:-:S06]  /*0180*/  IMAD.HI.U32 R3, R3, R5, R2 ;  /* 0x0000000503037227 */ /* 0x000fcc00078e0002 */
[----:B------:R-:W-:-:S05]  /*0190*/  IMAD.HI.U32 R40, R3, R50, RZ ;  /* 0x0000003203287227 */ /* 0x000fca00078e00ff */
[----:B------:R-:W-:-:S05]  /*01a0*/  IADD3 R3, PT, PT, -R40, RZ, RZ ;  /* 0x000000ff28037210 */ /* 0x000fca0007ffe1ff */
[----:B------:R-:W-:-:S05]  /*01b0*/  IMAD R3, R3, UR5, R50 ;  /* 0x0000000503037c24 */ /* 0x000fca000f8e0232 */
[----:B------:R-:W-:-:S13]  /*01c0*/  ISETP.GE.U32.AND P0, PT, R3, UR5, PT ;  /* 0x0000000503007c0c */ /* 0x000fda000bf06070 */
[----:B------:R-:W-:Y:S01]  /*01d0*/  @P0 VIADD R3, R3, -UR5 ;  /* 0x8000000503030c36 */ /* 0x000fe20008000000 */
[----:B------:R-:W-:-:S04]  /*01e0*/  @P0 IADD3 R40, PT, PT, R40, 0x1, RZ ;  /* 0x0000000128280810 */ /* 0x000fc80007ffe0ff */
[----:B------:R-:W-:-:S13]  /*01f0*/  ISETP.GE.U32.AND P1, PT, R3, UR5, PT ;  /* 0x0000000503007c0c */ /* 0x000fda000bf26070 */
[----:B------:R-:W-:Y:S01]  /*0200*/  @P1 VIADD R40, R40, 0x1 ;  /* 0x0000000128281836 */ /* 0x000fe20000000000 */
[----:B------:R-:W-:-:S04]  /*0210*/  @!P2 LOP3.LUT R40, RZ, UR5, RZ, 0x33, !PT ;  /* 0x00000005ff28ac12 */ /* 0x000fc8000f8e33ff */
[----:B------:R-:W-:-:S05]  /*0220*/  IADD3 R3, PT, PT, -R40, RZ, RZ ;  /* 0x000000ff28037210 */ /* 0x000fca0007ffe1ff */
[----:B------:R-:W-:Y:S01]  /*0230*/  IMAD R50, R3, UR5, R50 ;  /* 0x0000000503327c24 */ /* 0x000fe2000f8e0232 */
[----:B------:R-:W-:Y:S06]  /*0240*/  BRA `(.L_x_2) ;  /* 0x00000000002c7947 */ /* 0x000fec0003800000 */
.L_x_1:
[----:B------:R-:W0:Y:S01]  /*0250*/  LDCU UR5, c[0x0][0x398] ;  /* 0x00007300ff0577ac */ /* 0x000e220008000800 */
[----:B------:R-:W-:Y:S01]  /*0260*/  MOV R10, R50 ;  /* 0x00000032000a7202 */ /* 0x000fe20000000f00 */
[----:B------:R-:W-:Y:S01]  /*0270*/  IMAD.MOV.U32 R9, RZ, RZ, R51 ;  /* 0x000000ffff097224 */ /* 0x000fe200078e0033 */
[----:B------:R-:W-:Y:S02]  /*0280*/  MOV R8, 0x2b0 ;  /* 0x000002b000087802 */ /* 0x000fe40000000f00 */
[----:B0-----:R-:W-:-:S07]  /*0290*/  MOV R12, UR5 ;  /* 0x00000005000c7c02 */ /* 0x001fce0008000f00 */
[----:B------:R-:W-:Y:S05]  /*02a0*/  CALL.REL.NOINC `($__internal_0_$__cuda_sm20_div_u64) ;  /* 0x0000002800a47944 */ /* 0x000fea0003c00000 */
[----:B------:R-:W0:Y:S01]  /*02b0*/  LDCU UR5, c[0x0][0x398] ;  /* 0x00007300ff0577ac */ /* 0x000e220008000800 */
[----:B------:R-:W-:Y:S01]  /*02c0*/  IMAD.MOV R3, RZ, RZ, -R10 ;  /* 0x000000ffff037224 */ /* 0x000fe200078e0a0a */
[----:B------:R-:W-:Y:S01]  /*02d0*/  MOV R40, R10 ;  /* 0x0000000a00287202 */ /* 0x000fe20000000f00 */
[----:B------:R-:W-:Y:S02]  /*02e0*/  IMAD.MOV.U32 R41, RZ, RZ, R11 ;  /* 0x000000ffff297224 */ /* 0x000fe400078e000b */
[----:B0-----:R-:W-:-:S07]  /*02f0*/  IMAD R50, R3, UR5, R50 ;  /* 0x0000000503327c24 */ /* 0x001fce000f8e0232 */
.L_x_2:
[----:B------:R-:W-:Y:S05]  /*0300*/  BSYNC.RECONVERGENT B0 ;  /* 0x0000000000007941 */ /* 0x000fea0003800200 */
.L_x_0:
[----:B------:R-:W-:Y:S01]  /*0310*/  ISETP.NE.U32.AND P0, PT, R41, RZ, PT ;  /* 0x000000ff2900720c */ /* 0x000fe20003f05070 */
[----:B------:R-:W-:-:S12]  /*0320*/  BSSY.RECONVERGENT B0, `(.L_x_3) ;  /* 0x0000024000007945 */ /* 0x000fd80003800200 */
[----:B------:R-:W-:Y:S05]  /*0330*/  @P0 BRA `(.L_x_4) ;  /* 0x00000000005c0947 */ /* 0x000fea0003800000 */
[----:B------:R-:W0:Y:S01]  /*0340*/  LDCU UR5, c[0x0][0x39c] ;  /* 0x00007380ff0577ac */ /* 0x000e220008000800 */
[----:B------:R-:W-:Y:S01]  /*0350*/  MOV R43, RZ ;  /* 0x000000ff002b7202 */ /* 0x000fe20000000f00 */
[----:B0-----:R-:W0:Y:S01]  /*0360*/  I2F.U32.RP R0, UR5 ;  /* 0x0000000500007d06 */ /* 0x001e220008209000 */
[----:B------:R-:W-:-:S07]  /*0370*/  ISETP.NE.U32.AND P2, PT, RZ, UR5, PT ;  /* 0x00000005ff007c0c */ /* 0x000fce000bf45070 */
[----:B0-----:R-:W0:Y:S02]  /*0380*/  MUFU.RCP R0, R0 ;  /* 0x0000000000007308 */ /* 0x001e240000001000 */
[----:B0-----:R-:W-:-:S06]  /*0390*/  IADD3 R2, PT, PT, R0, 0xffffffe, RZ ;  /* 0x0ffffffe00027810 */ /* 0x001fcc0007ffe0ff */
[----:B------:R0:W1:Y:S02]  /*03a0*/  F2I.FTZ.U32.TRUNC.NTZ R3, R2 ;  /* 0x0000000200037305 */ /* 0x000064000021f000 */
[----:B0-----:R-:W-:Y:S02]  /*03b0*/  HFMA2 R2, -RZ, RZ, 0, 0 ;  /* 0x00000000ff027431 */ /* 0x001fe400000001ff */
[----:B-1----:R-:W-:-:S04]  /*03c0*/  IMAD.MOV R5, RZ, RZ, -R3 ;  /* 0x000000ffff057224 */ /* 0x002fc800078e0a03 */
[----:B------:R-:W-:-:S04]  /*03d0*/  IMAD R5, R5, UR5, RZ ;  /* 0x0000000505057c24 */ /* 0x000fc8000f8e02ff */
[----:B------:R-:W-:-:S06]  /*03e0*/  IMAD.HI.U32 R3, R3, R5, R2 ;  /* 0x0000000503037227 */ /* 0x000fcc00078e0002 */
[----:B------:R-:W-:-:S04]  /*03f0*/  IMAD.HI.U32 R42, R3, R40, RZ ;  /* 0x00000028032a7227 */ /* 0x000fc800078e00ff */
[----:B------:R-:W-:-:S04]  /*0400*/  IMAD.MOV R3, RZ, RZ, -R42 ;  /* 0x000000ffff037224 */ /* 0x000fc800078e0a2a */
[----:B------:R-:W-:-:S05]  /*0410*/  IMAD R3, R3, UR5, R40 ;  /* 0x0000000503037c24 */ /* 0x000fca000f8e0228 */
[----:B------:R-:W-:-:S13]  /*0420*/  ISETP.GE.U32.AND P0, PT, R3, UR5, PT ;  /* 0x0000000503007c0c */ /* 0x000fda000bf06070 */
[----:B------:R-:W-:Y:S01]  /*0430*/  @P0 IADD3 R3, PT, PT, R3, -UR5, RZ ;  /* 0x8000000503030c10 */ /* 0x000fe2000fffe0ff */
[----:B------:R-:W-:-:S03]  /*0440*/  @P0 VIADD R42, R42, 0x1 ;  /* 0x000000012a2a0836 */ /* 0x000fc60000000000 */
[----:B------:R-:W-:-:S13]  /*0450*/  ISETP.GE.U32.AND P1, PT, R3, UR5, PT ;  /* 0x0000000503007c0c */ /* 0x000fda000bf26070 */
[----:B------:R-:W-:Y:S02]  /*0460*/  @P1 IADD3 R42, PT, PT, R42, 0x1, RZ ;  /* 0x000000012a2a1810 */ /* 0x000fe40007ffe0ff */
[----:B------:R-:W-:-:S05]  /*0470*/  @!P2 LOP3.LUT R42, RZ, UR5, RZ, 0x33, !PT ;  /* 0x00000005ff2aac12 */ /* 0x000fca000f8e33ff */
[----:B------:R-:W-:-:S04]  /*0480*/  IMAD.MOV R3, RZ, RZ, -R42 ;  /* 0x000000ffff037224 */ /* 0x000fc800078e0a2a */
[----:B------:R-:W-:Y:S01]  /*0490*/  IMAD R40, R3, UR5, R40 ;  /* 0x0000000503287c24 */ /* 0x000fe2000f8e0228 */
[----:B------:R-:W-:Y:S06]  /*04a0*/  BRA `(.L_x_5) ;  /* 0x00000000002c7947 */ /* 0x000fec0003800000 */
.L_x_4:
[----:B------:R-:W0:Y:S01]  /*04b0*/  LDCU UR5, c[0x0][0x39c] ;  /* 0x00007380ff0577ac */ /* 0x000e220008000800 */
[----:B------:R-:W-:Y:S01]  /*04c0*/  IMAD.MOV.U32 R10, RZ, RZ, R40 ;  /* 0x000000ffff0a7224 */ /* 0x000fe200078e0028 */
[----:B------:R-:W-:Y:S02]  /*04d0*/  MOV R9, R41 ;  /* 0x0000002900097202 */ /* 0x000fe40000000f00 */
[----:B------:R-:W-:Y:S01]  /*04e0*/  MOV R8, 0x510 ;  /* 0x0000051000087802 */ /* 0x000fe20000000f00 */
[----:B0-----:R-:W-:-:S07]  /*04f0*/  IMAD.U32 R12, RZ, RZ, UR5 ;  /* 0x00000005ff0c7e24 */ /* 0x001fce000f8e00ff */
[----:B------:R-:W-:Y:S05]  /*0500*/  CALL.REL.NOINC `($__internal_0_$__cuda_sm20_div_u64) ;  /* 0x00000028000c7944 */ /* 0x000fea0003c00000 */
[----:B------:R-:W0:Y:S01]  /*0510*/  LDCU UR5, c[0x0][0x39c] ;  /* 0x00007380ff0577ac */ /* 0x000e220008000800 */
[----:B------:R-:W-:Y:S01]  /*0520*/  IADD3 R3, PT, PT, -R10, RZ, RZ ;  /* 0x000000ff0a037210 */ /* 0x000fe20007ffe1ff */
[----:B------:R-:W-:Y:S01]  /*0530*/  IMAD.MOV.U32 R42, RZ, RZ, R10 ;  /* 0x000000ffff2a7224 */ /* 0x000fe200078e000a */
[----:B------:R-:W-:-:S03]  /*0540*/  MOV R43, R11 ;  /* 0x0000000b002b7202 */ /* 0x000fc60000000f00 */
[----:B0-----:R-:W-:-:S07]  /*0550*/  IMAD R40, R3, UR5, R40 ;  /* 0x0000000503287c24 */ /* 0x001fce000f8e0228 */
.L_x_5:
[----:B------:R-:W-:Y:S05]  /*0560*/  BSYNC.RECONVERGENT B0 ;  /* 0x0000000000007941 */ /* 0x000fea0003800200 */
.L_x_3:
[----:B------:R-:W-:Y:S01]  /*0570*/  ISETP.NE.U32.AND P0, PT, R43, RZ, PT ;  /* 0x000000ff2b00720c */ /* 0x000fe20003f05070 */
[----:B------:R-:W-:-:S12]  /*0580*/  BSSY.RECONVERGENT B0, `(.L_x_6) ;  /* 0x0000024000007945 */ /* 0x000fd80003800200 */
[----:B------:R-:W-:Y:S05]  /*0590*/  @P0 BRA `(.L_x_7) ;  /* 0x00000000005c0947 */ /* 0x000fea0003800000 */
[----:B------:R-:W0:Y:S02]  /*05a0*/  LDCU UR5, c[0x0][0x3a0] ;  /* 0x00007400ff0577ac */ /* 0x000e240008000800 */
        /* <DEDUP_REMOVED lines=19> */
[----:B------:R-:W-:Y:S02]  /*06e0*/  IMAD R42, R3, UR5, R42 ;  /* 0x00000005032a7c24 */ /* 0x000fe4000f8e022a */
[----:B------:R-:W-:Y:S01]  /*06f0*/  IMAD.MOV.U32 R3, RZ, RZ, RZ ;  /* 0x000000ffff037224 */ /* 0x000fe200078e00ff */
[----:B------:R-:W-:Y:S06]  /*0700*/  BRA `(.L_x_8) ;  /* 0x00000000002c7947 */ /* 0x000fec0003800000 */
.L_x_7:
        /* <DEDUP_REMOVED lines=8> */
[----:B------:R-:W-:-:S03]  /*0790*/  MOV R2, R10 ;  /* 0x0000000a00027202 */ /* 0x000fc60000000f00 */
[----:B0-----:R-:W-:Y:S02]  /*07a0*/  IMAD R42, R3, UR5, R42 ;  /* 0x00000005032a7c24 */ /* 0x001fe4000f8e022a */
[----:B------:R-:W-:-:S07]  /*07b0*/  IMAD.MOV.U32 R3, RZ, RZ, R11 ;  /* 0x000000ffff037224 */ /* 0x000fce00078e000b */
.L_x_8:
[----:B------:R-:W-:Y:S05]  /*07c0*/  BSYNC.RECONVERGENT B0 ;  /* 0x0000000000007941 */ /* 0x000fea0003800200 */
.L_x_6:
[----:B------:R-:W-:Y:S01]  /*07d0*/  ISETP.NE.U32.AND P0, PT, R3, RZ, PT ;  /* 0x000000ff0300720c */ /* 0x000fe20003f05070 */
[----:B------:R-:W-:-:S12]  /*07e0*/  BSSY.RECONVERGENT B0, `(.L_x_9) ;  /* 0x0000025000007945 */ /* 0x000fd80003800200 */
[----:B------:R-:W-:Y:S05]  /*07f0*/  @P0 BRA `(.L_x_10) ;  /* 0x0000000000600947 */ /* 0x000fea0003800000 */
[----:B------:R-:W0:Y:S02]  /*0800*/  LDCU UR5, c[0x0][0x3a4] ;  /* 0x00007480ff0577ac */ /* 0x000e240008000800 */
        /* <DEDUP_REMOVED lines=15> */
[----:B------:R-:W-:Y:S01]  /*0900*/  ISETP.GE.U32.AND P1, PT, R3, UR5, PT ;  /* 0x0000000503007c0c */ /* 0x000fe2000bf26070 */
[----:B------:R-:W-:-:S12]  /*0910*/  IMAD.MOV.U32 R3, RZ, RZ, RZ ;  /* 0x000000ffff037224 */ /* 0x000fd800078e00ff */
[----:B------:R-:W-:Y:S02]  /*0920*/  @P1 IADD3 R5, PT, PT, R5, 0x1, RZ ;  /* 0x0000000105051810 */ /* 0x000fe40007ffe0ff */
[----:B------:R-:W-:-:S05]  /*0930*/  @!P2 LOP3.LUT R5, RZ, UR5, RZ, 0x33, !PT ;  /* 0x00000005ff05ac12 */ /* 0x000fca000f8e33ff */
[----:B------:R-:W-:-:S04]  /*0940*/  IMAD.MOV R49, RZ, RZ, -R5 ;  /* 0x000000ffff317224 */ /* 0x000fc800078e0a05 */
[----:B------:R-:W-:Y:S01]  /*0950*/  IMAD R49, R49, UR5, R2 ;  /* 0x0000000531317c24 */ /* 0x000fe2000f8e0202 */
[----:B------:R-:W-:Y:S01]  /*0960*/  MOV R2, R5 ;  /* 0x0000000500027202 */ /* 0x000fe20000000f00 */
[----:B------:R-:W-:Y:S06]  /*0970*/  BRA `(.L_x_11) ;  /* 0x00000000002c7947 */ /* 0x000fec0003800000 */
.L_x_10:
[----:B------:R-:W0:Y:S01]  /*0980*/  LDCU UR5, c[0x0][0x3a4] ;  /* 0x00007480ff0577ac */ /* 0x000e220008000800 */
[----:B------:R-:W-:Y:S01]  /*0990*/  MOV R10, R2 ;  /* 0x00000002000a7202 */ /* 0x000fe20000000f00 */
[----:B------:R-:W-:Y:S01]  /*09a0*/  IMAD.MOV.U32 R9, RZ, RZ, R3 ;  /* 0x000000ffff097224 */ /* 0x000fe200078e0003 */
[----:B------:R-:W-:Y:S02]  /*09b0*/  MOV R8, 0x9e0 ;  /* 0x000009e000087802 */ /* 0x000fe40000000f00 */
[----:B0-----:R-:W-:-:S07]  /*09c0*/  MOV R12, UR5 ;  /* 0x00000005000c7c02 */ /* 0x001fce0008000f00 */
[----:B------:R-:W-:Y:S05]  /*09d0*/  CALL.REL.NOINC `($__internal_0_$__cuda_sm20_div_u64) ;  /* 0x0000002000d87944 */ /* 0x000fea0003c00000 */
[----:B------:R-:W0:Y:S01]  /*09e0*/  LDCU UR5, c[0x0][0x3a4] ;  /* 0x00007480ff0577ac */ /* 0x000e220008000800 */
[----:B------:R-:W-:Y:S02]  /*09f0*/  IMAD.MOV R49, RZ, RZ, -R10 ;  /* 0x000000ffff317224 */ /* 0x000fe400078e0a0a */
[----:B------:R-:W-:Y:S02]  /*0a00*/  IMAD.MOV.U32 R3, RZ, RZ, R11 ;  /* 0x000000ffff037224 */ /* 0x000fe400078e000b */
[----:B0-----:R-:W-:Y:S01]  /*0a10*/  IMAD R49, R49, UR5, R2 ;  /* 0x0000000531317c24 */ /* 0x001fe2000f8e0202 */
[----:B------:R-:W-:-:S07]  /*0a20*/  MOV R2, R10 ;  /* 0x0000000a00027202 */ /* 0x000fce0000000f00 */
.L_x_11:
[----:B------:R-:W-:Y:S05]  /*0a30*/  BSYNC.RECONVERGENT B0 ;  /* 0x0000000000007941 */ /* 0x000fea0003800200 */
.L_x_9:
        /* <DEDUP_REMOVED lines=24> */
[----:B------:R-:W-:Y:S01]  /*0bc0*/  MOV R2, R5 ;  /* 0x0000000500027202 */ /* 0x000fe20000000f00 */
[----:B------:R-:W-:Y:S01]  /*0bd0*/  IMAD.MOV.U32 R3, RZ, RZ, RZ ;  /* 0x000000ffff037224 */ /* 0x000fe200078e00ff */
[----:B------:R-:W-:Y:S06]  /*0be0*/  BRA `(.L_x_14) ;  /* 0x00000000002c7947 */ /* 0x000fec0003800000 */
.L_x_13:
[----:B------:R-:W0:Y:S01]  /*0bf0*/  LDCU UR5, c[0x0][0x3a8] ;  /* 0x00007500ff0577ac */ /* 0x000e220008000800 */
[----:B------:R-:W-:Y:S01]  /*0c00*/  MOV R10, R2 ;  /* 0x00000002000a7202 */ /* 0x000fe20000000f00 */
[----:B------:R-:W-:Y:S01]  /*0c10*/  IMAD.MOV.U32 R9, RZ, RZ, R3 ;  /* 0x000000ffff097224 */ /* 0x000fe200078e0003 */
[----:B------:R-:W-:Y:S02]  /*0c20*/  MOV R8, 0xc50 ;  /* 0x00000c5000087802 */ /* 0x000fe40000000f00 */
[----:B0-----:R-:W-:-:S07]  /*0c30*/  MOV R12, UR5 ;  /* 0x00000005000c7c02 */ /* 0x001fce0008000f00 */
[----:B------:R-:W-:Y:S05]  /*0c40*/  CALL.REL.NOINC `($__internal_0_$__cuda_sm20_div_u64) ;  /* 0x00000020003c7944 */ /* 0x000fea0003c00000 */
[----:B------:R-:W0:Y:S01]  /*0c50*/  LDCU UR5, c[0x0][0x3a8] ;  /* 0x00007500ff0577ac */ /* 0x000e220008000800 */
[----:B------:R-:W-:-:S04]  /*0c60*/  IMAD.MOV R3, RZ, RZ, -R10 ;  /* 0x000000ffff037224 */ /* 0x000fc800078e0a0a */
[----:B0-----:R-:W-:Y:S01]  /*0c70*/  IMAD R0, R3, UR5, R2 ;  /* 0x0000000503007c24 */ /* 0x001fe2000f8e0202 */
[----:B------:R-:W-:Y:S01]  /*0c80*/  MOV R2, R10 ;  /* 0x0000000a00027202 */ /* 0x000fe20000000f00 */
[----:B------:R-:W-:-:S07]  /*0c90*/  IMAD.MOV.U32 R3, RZ, RZ, R11 ;  /* 0x000000ffff037224 */ /* 0x000fce00078e000b */
.L_x_14:
[----:B------:R-:W-:Y:S05]  /*0ca0*/  BSYNC.RECONVERGENT B0 ;  /* 0x0000000000007941 */ /* 0x000fea0003800200 */
.L_x_12:
        /* <DEDUP_REMOVED lines=19> */
[----:B------:R-:W-:Y:S02]  /*0de0*/  ISETP.GE.U32.AND P1, PT, R5, UR5, PT ;  /* 0x0000000505007c0c */ /* 0x000fe4000bf26070 */
[----:B------:R-:W-:-:S11]  /*0df0*/  MOV R5, RZ ;  /* 0x000000ff00057202 */ /* 0x000fd60000000f00 */
[----:B------:R-:W-:Y:S02]  /*0e00*/  @P1 IADD3 R4, PT, PT, R4, 0x1, RZ ;  /* 0x0000000104041810 */ /* 0x000fe40007ffe0ff */
[----:B------:R-:W-:-:S05]  /*0e10*/  @!P2 LOP3.LUT R4, RZ, UR5, RZ, 0x33, !PT ;  /* 0x00000005ff04ac12 */ /* 0x000fca000f8e33ff */
[----:B------:R-:W-:-:S04]  /*0e20*/  IMAD.MOV R3, RZ, RZ, -R4 ;  /* 0x000000ffff037224 */ /* 0x000fc800078e0a04 */
[----:B------:R-:W-:Y:S01]  /*0e30*/  IMAD R3, R3, UR5, R2 ;  /* 0x0000000503037c24 */ /* 0x000fe2000f8e0202 */
[----:B------:R-:W-:Y:S06]  /*0e40*/  BRA `(.L_x_17) ;  /* 0x00000000002c7947 */ /* 0x000fec0003800000 */
.L_x_16:
        /* <DEDUP_REMOVED lines=11> */
.L_x_17:
[----:B------:R-:W-:Y:S05]  /*0f00*/  BSYNC.RECONVERGENT B0 ;  /* 0x0000000000007941 */ /* 0x000fea0003800200 */
.L_x_15:
        /* <DEDUP_REMOVED lines=13> */
[----:B------:R-:W-:-:S04]  /*0fe0*/  IMAD.HI.U32 R6, R7, R4, RZ ;  /* 0x0000000407067227 */ /* 0x000fc800078e00ff */
[----:B------:R-:W-:Y:S01]  /*0ff0*/  IMAD.MOV.U32 R7, RZ, RZ, RZ ;  /* 0x000000ffff077224 */ /* 0x000fe200078e00ff */
        /* <DEDUP_REMOVED lines=11> */
.L_x_19:
        /* <DEDUP_REMOVED lines=11> */
.L_x_20:
[----:B------:R-:W-:Y:S05]  /*1160*/  BSYNC.RECONVERGENT B0 ;  /* 0x0000000000007941 */ /* 0x000fea0003800200 */
.L_x_18:
[----:B------:R-:W-:Y:S01]  /*1170*/  ISETP.NE.U32.AND P0, PT, R7, RZ, PT ;  /* 0x000000ff0700720c */ /* 0x000fe20003f05070 */
[----:B------:R-:W-:-:S12]  /*1180*/  BSSY.RECONVERGENT B0, `(.L_x_21) ;  /* 0x0000025000007945 */ /* 0x000fd80003800200 */
[----:B------:R-:W-:Y:S05]  /*1190*/  @P0 BRA `(.L_x_22) ;  /* 0x0000000000600947 */ /* 0x000fea0003800000 */
[----:B------:R-:W0:Y:S01]  /*11a0*/  LDCU UR5, c[0x0][0x3b4] ;  /* 0x00007680ff0577ac */ /* 0x000e220008000800 */
[----:B------:R-:W-:Y:S01]  /*11b0*/  IMAD.MOV.U32 R7, RZ, RZ, RZ ;  /* 0x000000ffff077224 */ /* 0x000fe200078e00ff */
        /* <DEDUP_REMOVED lines=21> */
[----:B------:R-:W-:Y:S06]  /*1310*/  BRA `(.L_x_23) ;  /* 0x00000000002c7947 */ /* 0x000fec0003800000 */
.L_x_22:
        /* <DEDUP_REMOVED lines=11> */
.L_x_23:
[----:B------:R-:W-:Y:S05]  /*13d0*/  BSYNC.RECONVERGENT B0 ;  /* 0x0000000000007941 */ /* 0x000fea0003800200 */
.L_x_21:
        /* <DEDUP_REMOVED lines=27> */
.L_x_25:
        /* <DEDUP_REMOVED lines=11> */
.L_x_26:
[----:B------:R-:W-:Y:S05]  /*1640*/  BSYNC.RECONVERGENT B0 ;  /* 0x0000000000007941 */ /* 0x000fea0003800200 */
.L_x_24:
[----:B------:R-:W-:Y:S01]  /*1650*/  ISETP.NE.U32.AND P0, PT, R7, RZ, PT ;  /* 0x000000ff0700720c */ /* 0x000fe20003f05070 */
[----:B------:R-:W0:Y:S01]  /*1660*/  LDCU.64 UR8, c[0x0][0x358] ;  /* 0x00006b00ff0877ac */ /* 0x000e220008000a00 */
[----:B------:R-:W-:Y:S11]  /*1670*/  BSSY.RECONVERGENT B0, `(.L_x_27) ;  /* 0x0000018000007945 */ /* 0x000ff60003800200 */
[----:B------:R-:W-:Y:S05]  /*1680*/  @P0 BRA `(.L_x_28) ;  /* 0x00000000004c0947 */ /* 0x000fea0003800000 */
[----:B------:R-:W1:Y:S02]  /*1690*/  LDCU UR4, c[0x0][0x3bc] ;  /* 0x00007780ff0477ac */ /* 0x000e640008000800 */
[----:B-1----:R-:W1:Y:S01]  /*16a0*/  I2F.U32.RP R2, UR4 ;  /* 0x0000000400027d06 */ /* 0x002e620008209000 */
[----:B------:R-:W-:-:S07]  /*16b0*/  ISETP.NE.U32.AND P1, PT, RZ, UR4, PT ;  /* 0x00000004ff007c0c */ /* 0x000fce000bf25070 */
[----:B-1----:R-:W1:Y:S02]  /*16c0*/  MUFU.RCP R2, R2 ;  /* 0x0000000200027308 */ /* 0x002e640000001000 */
[----:B-1----:R-:W-:-:S06]  /*16d0*/  IADD3 R8, PT, PT, R2, 0xffffffe, RZ ;  /* 0x0ffffffe02087810 */ /* 0x002fcc0007ffe0ff */
[----:B------:R1:W2:Y:S02]  /*16e0*/  F2I.FTZ.U32.TRUNC.NTZ R9, R8 ;  /* 0x0000000800097305 */ /* 0x0002a4000021f000 */
[----:B-1----:R-:W-:Y:S02]  /*16f0*/  HFMA2 R8, -RZ, RZ, 0, 0 ;  /* 0x00000000ff087431 */ /* 0x002fe400000001ff */
[----:B--2---:R-:W-:-:S04]  /*1700*/  IMAD.MOV R7, RZ, RZ, -R9 ;  /* 0x000000ffff077224 */ /* 0x004fc800078e0a09 */
[----:B------:R-:W-:-:S04]  /*1710*/  IMAD R7, R7, UR4, RZ ;  /* 0x0000000407077c24 */ /* 0x000fc8000f8e02ff */
[----:B------:R-:W-:-:S06]  /*1720*/  IMAD.HI.U32 R9, R9, R7, R8 ;  /* 0x0000000709097227 */ /* 0x000fcc00078e0008 */
[----:B------:R-:W-:-:S04]  /*1730*/  IMAD.HI.U32 R9, R9, R6, RZ ;  /* 0x0000000609097227 */ /* 0x000fc800078e00ff */
[----:B------:R-:W-:-:S04]  /*1740*/  IMAD.MOV R9, RZ, RZ, -R9 ;  /* 0x000000ffff097224 */ /* 0x000fc800078e0a09 */
[----:B------:R-:W-:-:S05]  /*1750*/  IMAD R2, R9, UR4, R6 ;  /* 0x0000000409027c24 */ /* 0x000fca000f8e0206 */
[----:B------:R-:W-:-:S13]  /*1760*/  ISETP.GE.U32.AND P0, PT, R2, UR4, PT ;  /* 0x0000000402007c0c */ /* 0x000fda000bf06070 */
[----:B------:R-:W-:-:S04]  /*1770*/  @P0 IADD3 R2, PT, PT, R2, -UR4, RZ ;  /* 0x8000000402020c10 */ /* 0x000fc8000fffe0ff */
[----:B------:R-:W-:-:S13]  /*1780*/  ISETP.GE.U32.AND P0, PT, R2, UR4, PT ;  /* 0x0000000402007c0c */ /* 0x000fda000bf06070 */
[----:B------:R-:W-:Y:S01]  /*1790*/  @P0 VIADD R2, R2, -UR4 ;  /* 0x8000000402020c36 */ /* 0x000fe20008000000 */
[----:B------:R-:W-:Y:S01]  /*17a0*/  @!P1 LOP3.LUT R2, RZ, UR4, RZ, 0x33, !PT ;  /* 0x00000004ff029c12 */ /* 0x000fe2000f8e33ff */
[----:B------:R-:W-:Y:S06]  /*17b0*/  BRA `(.L_x_29) ;  /* 0x00000000000c7947 */ /* 0x000fec0003800000 */
.L_x_28:
[----:B------:R-:W-:-:S07]  /*17c0*/  MOV R2, 0x17e0 ;  /* 0x000017e000027802 */ /* 0x000fce0000000f00 */
[----:B0-----:R-:W-:Y:S05]  /*17d0*/  CALL.REL.NOINC `($__internal_1_$__cuda_sm20_rem_u64) ;  /* 0x0000001800687944 */ /* 0x001fea0003c00000 */
[----:B------:R-:W-:-:S07]  /*17e0*/  MOV R2, R8 ;  /* 0x0000000800027202 */ /* 0x000fce0000000f00 */
.L_x_29:
[----:B0-----:R-:W-:Y:S05]  /*17f0*/  BSYNC.RECONVERGENT B0 ;  /* 0x0000000000007941 */ /* 0x001fea0003800200 */
.L_x_27:
[----:B------:R-:W0:Y:S08]  /*1800*/  LDC.64 R10, c[0x0][0x380] ;  /* 0x0000e000ff0a7b82 */ /* 0x000e300000000a00 */
[----:B------:R-:W1:Y:S01]  /*1810*/  LDC.64 R6, c[0x0][0x388] ;  /* 0x0000e200ff067b82 */ /* 0x000e620000000a00 */
[----:B------:R2:W3:Y:S01]  /*1820*/  I2F.F64.U32 R44, R50 ;  /* 0x00000032002c7312 */ /* 0x0004e20000201800 */
[----:B------:R-:W4:Y:S01]  /*1830*/  LDCU.64 UR4, c[0x0][0x390] ;  /* 0x00007200ff0477ac */ /* 0x000f220008000a00 */
[----:B0-----:R-:W3:Y:S04]  /*1840*/  LDG.E.64 R46, desc[UR8][R10.64] ;  /* 0x000000080a2e7981 */ /* 0x001ee8000c1e1b00 */
[----:B------:R-:W3:Y:S04]  /*1850*/  LDG.E.64 R8, desc[UR8][R10.64+0x10] ;  /* 0x000010080a087981 */ /* 0x000ee8000c1e1b00 */
[----:B------:R-:W4:Y:S04]  /*1860*/  LDG.E.64 R12, desc[UR8][R10.64+0x18] ;  /* 0x000018080a0c7981 */ /* 0x000f28000c1e1b00 */
        /* <DEDUP_REMOVED lines=11> */
[----:B-1----:R-:W4:Y:S04]  /*1920*/  LDG.E.64 R36, desc[UR8][R6.64+0x8] ;  /* 0x0000080806247981 */ /* 0x002f28000c1e1b00 */
[----:B------:R-:W4:Y:S01]  /*1930*/  LDG.E.64 R38, desc[UR8][R6.64] ;  /* 0x0000000806267981 */ /* 0x000f22000c1e1b00 */
[----:B------:R-:W4:Y:S03]  /*1940*/  I2F.F64.U32 R40, R40 ;  /* 0x0000002800287312 */ /* 0x000f260000201800 */
[----:B--2---:R-:W2:Y:S04]  /*1950*/  LDG.E.64 R50, desc[UR8][R6.64+0x18] ;  /* 0x0000180806327981 */ /* 0x004ea8000c1e1b00 */
[----:B------:R-:W2:Y:S01]  /*1960*/  LDG.E.64 R52, desc[UR8][R6.64+0x28] ;  /* 0x0000280806347981 */ /* 0x000ea2000c1e1b00 */
[----:B------:R-:W0:Y:S01]  /*1970*/  I2F.F64.U32 R42, R42 ;  /* 0x0000002a002a7312 */ /* 0x000e220000201800 */
[----:B---3--:R-:W-:-:S07]  /*1980*/  DFMA R8, R44, R8, R46 ;  /* 0x000000082c08722b */ /* 0x008fce000000002e */
[----:B------:R-:W1:Y:S01]  /*1990*/  I2F.F64.U32 R44, R49 ;  /* 0x00000031002c7312 */ /* 0x000e620000201800 */
[----:B------:R-:W3:Y:S01]  /*19a0*/  LDG.E.64 R46, desc[UR8][R6.64+0x10] ;  /* 0x00001008062e7981 */ /* 0x000ee2000c1e1b00 */
[----:B----4-:R-:W-:-:S06]  /*19b0*/  DFMA R12, R40, R14, R12 ;  /* 0x0000000e280c722b */ /* 0x010fcc000000000c */
[----:B------:R-:W4:Y:S01]  /*19c0*/  I2F.F64.U32 R14, R0 ;  /* 0x00000000000e7312 */ /* 0x000f220000201800 */
[----:B------:R-:W2:Y:S01]  /*19d0*/  LDG.E.64 R40, desc[UR8][R10.64+0xb8] ;  /* 0x0000b8080a287981 */ /* 0x000ea2000c1e1b00 */
[----:B0-----:R-:W-:-:S03]  /*19e0*/  DFMA R16, R42, R18, R16 ;  /* 0x000000122a10722b */ /* 0x001fc60000000010 */
[----:B------:R-:W2:Y:S03]  /*19f0*/  LDG.E.64 R42, desc[UR8][R10.64+0xc0] ;  /* 0x0000c0080a2a7981 */ /* 0x000ea6000c1e1b00 */
[----:B------:R-:W0:Y:S01]  /*1a00*/  I2F.F64.U32 R18, R3 ;  /* 0x0000000300127312 */ /* 0x000e220000201800 */
[----:B-1----:R-:W-:Y:S01]  /*1a10*/  DFMA R20, R44, R22, R20 ;  /* 0x000000162c14722b */ /* 0x002fe20000000014 */
[----:B------:R-:W2:Y:S04]  /*1a20*/  LDG.E.64 R44, desc[UR8][R10.64+0xd0] ;  /* 0x0000d0080a2c7981 */ /* 0x000ea8000c1e1b00 */
[----:B------:R-:W2:Y:S01]  /*1a30*/  LDG.E.64 R22, desc[UR8][R10.64+0xa8] ;  /* 0x0000a8080a167981 */ /* 0x000ea2000c1e1b00 */
[----:B----4-:R-:W-:-:S03]  /*1a40*/  DFMA R14, R14, R26, R24 ;  /* 0x0000001a0e0e722b */ /* 0x010fc60000000018 */
[----:B------:R-:W4:Y:S04]  /*1a50*/  LDG.E.64 R24, desc[UR8][R6.64+0x20] ;  /* 0x0000200806187981 */ /* 0x000f28000c1e1b00 */
[----:B------:R-:W4:Y:S01]  /*1a60*/  LDG.E.64 R26, desc[UR8][R10.64+0xd8] ;  /* 0x0000d8080a1a7981 */ /* 0x000f22000c1e1b00 */
[----:B0-----:R-:W-:-:S03]  /*1a70*/  DFMA R18, R18, R30, R28 ;  /* 0x0000001e1212722b */ /* 0x001fc6000000001c */
[----:B------:R-:W4:Y:S01]  /*1a80*/  LDG.E.64 R30, desc[UR8][R10.64+0xe8] ;  /* 0x0000e8080a1e7981 */ /* 0x000f22000c1e1b00 */
[----:B------:R-:W0:Y:S03]  /*1a90*/  I2F.F64.U32 R28, R4 ;  /* 0x00000004001c7312 */ /* 0x000e260000201800 */
[----:B------:R-:W4:Y:S01]  /*1aa0*/  LDG.E.64 R10, desc[UR8][R6.64+0x30] ;  /* 0x00003008060a7981 */ /* 0x000f22000c1e1b00 */
[----:B0-----:R-:W-:-:S03]  /*1ab0*/  DFMA R28, R28, R34, R32 ;  /* 0x000000221c1c722b */ /* 0x001fc60000000020 */
[----:B------:R-:W4:Y:S01]  /*1ac0*/  LDG.E.64 R32, desc[UR8][R6.64+0x38] ;  /* 0x0000380806207981 */ /* 0x000f22000c1e1b00 */
[----:B------:R-:W-:-:S03]  /*1ad0*/  DMUL R36, R12, R36 ;  /* 0x000000240c247228 */ /* 0x000fc60000000000 */
[----:B------:R-:W4:Y:S05]  /*1ae0*/  LDG.E.64 R34, desc[UR8][R6.64+0x40] ;  /* 0x0000400806227981 */ /* 0x000f2a000c1e1b00 */
[----:B------:R-:W-:Y:S02]  /*1af0*/  DFMA R38, R8, R38, R36 ;  /* 0x000000260826722b */ /* 0x000fe40000000024 */
[----:B------:R-:W4:Y:S01]  /*1b00*/  LDG.E.64 R36, desc[UR8][R6.64+0x48] ;  /* 0x0000480806247981 */ /* 0x000f22000c1e1b00 */
[----:B------:R-:W0:Y:S08]  /*1b10*/  I2F.F64.U32 R48, R48 ;  /* 0x0000003000307312 */ /* 0x000e300000201800 */
[----:B------:R-:W1:Y:S08]  /*1b20*/  I2F.F64.U32 R4, R5 ;  /* 0x0000000500047312 */ /* 0x000e700000201800 */
[----:B------:R-:W4:Y:S01]  /*1b30*/  I2F.F64.U32 R2, R2 ;  /* 0x0000000200027312 */ /* 0x000f220000201800 */
[----:B---3--:R-:W-:Y:S01]  /*1b40*/  DFMA R38, R16, R46, R38 ;  /* 0x0000002e1026722b */ /* 0x008fe20000000026 */
[----:B------:R-:W3:Y:S07]  /*1b50*/  LDG.E.64 R46, desc[UR8][R6.64+0x70] ;  /* 0x00007008062e7981 */ /* 0x000eee000c1e1b00 */
[----:B--2---:R-:W-:-:S02]  /*1b60*/  DFMA R50, R20, R50, R38 ;  /* 0x000000321432722b */ /* 0x004fc40000000026 */
[----:B------:R-:W2:Y:S01]  /*1b70*/  LDG.E.64 R38, desc[UR8][R6.64+0x50] ;  /* 0x0000500806267981 */ /* 0x000ea2000c1e1b00 */
[----:B0-----:R-:W-:-:S03]  /*1b80*/  DFMA R42, R48, R44, R42 ;  /* 0x0000002c302a722b */ /* 0x001fc6000000002a */
[----:B------:R-:W3:Y:S01]  /*1b90*/  LDG.E.64 R44, desc[UR8][R6.64+0x68] ;  /* 0x00006808062c7981 */ /* 0x000ee2000c1e1b00 */
[----:B-1----:R-:W-:-:S03]  /*1ba0*/  DFMA R22, R4, R40, R22 ;  /* 0x000000280416722b */ /* 0x002fc60000000016 */
[----:B------:R-:W3:Y:S01]  /*1bb0*/  LDG.E.64 R40, desc[UR8][R6.64+0x58] ;  /* 0x0000580806287981 */ /* 0x000ee2000c1e1b00 */
[----:B----4-:R-:W-:-:S03]  /*1bc0*/  DFMA R50, R14, R24, R50 ;  /* 0x000000180e32722b */ /* 0x010fc60000000032 */
[----:B------:R-:W4:Y:S04]  /*1bd0*/  LDG.E.64 R4, desc[UR8][R6.64+0x60] ;  /* 0x0000600806047981 */ /* 0x000f28000c1e1b00 */
[----:B------:R-:W4:Y:S01]  /*1be0*/  LDG.E.64 R24, desc[UR8][R6.64+0xc8] ;  /* 0x0000c80806187981 */ /* 0x000f22000c1e1b00 */
[----:B------:R-:W-:Y:S02]  /*1bf0*/  DFMA R26, R2, R30, R26 ;  /* 0x0000001e021a722b */ /* 0x000fe4000000001a */
[----:B------:R-:W-:Y:S01]  /*1c00*/  DFMA R50, R18, R52, R50 ;  /* 0x000000341232722b */ /* 0x000fe20000000032 */
[----:B------:R-:W4:Y:S04]  /*1c10*/  LDG.E.64 R30, desc[UR8][R6.64+0xc0] ;  /* 0x0000c008061e7981 */ /* 0x000f28000c1e1b00 */
[----:B------:R-:W4:Y:S03]  /*1c20*/  LDG.E.64 R2, desc[UR8][R6.64+0xd0] ;  /* 0x0000d00806027981 */ /* 0x000f26000c1e1b00 */
[----:B------:R-:W-:Y:S01]  /*1c30*/  DFMA R50, R28, R10, R50 ;  /* 0x0000000a1c32722b */ /* 0x000fe20000000032 */
[----:B------:R-:W4:Y:S04]  /*1c40*/  LDG.E.64 R48, desc[UR8][R6.64+0xd8] ;  /* 0x0000d80806307981 */ /* 0x000f28000c1e1b00 */
[----:B------:R-:W4:Y:S03]  /*1c50*/  LDG.E.64 R10, desc[UR8][R6.64+0x78] ;  /* 0x00007808060a7981 */ /* 0x000f26000c1e1b00 */
[----:B------:R-:W-:Y:S01]  /*1c60*/  DFMA R50, R22, R32, R50 ;  /* 0x000000201632722b */ /* 0x000fe20000000032 */
[----:B------:R-:W4:Y:S07]  /*1c70*/  LDG.E.64 R32, desc[UR8][R6.64+0x128] ;  /* 0x0001280806207981 */ /* 0x000f2e000c1e1b00 */
[----:B------:R-:W-:Y:S01]  /*1c80*/  DFMA R50, R42, R34, R50 ;  /* 0x000000222a32722b */ /* 0x000fe20000000032 */
[----:B------:R-:W4:Y:S07]  /*1c90*/  LDG.E.64 R34, desc[UR8][R6.64+0x120] ;  /* 0x0001200806227981 */ /* 0x000f2e000c1e1b00 */
[----:B------:R-:W-:Y:S01]  /*1ca0*/  DFMA R50, R26, R36, R50 ;  /* 0x000000241a32722b */ /* 0x000fe20000000032 */
[----:B------:R-:W4:Y:S07]  /*1cb0*/  LDG.E.64 R36, desc[UR8][R6.64+0x130] ;  /* 0x0001300806247981 */ /* 0x000f2e000c1e1b00 */
[----:B--2---:R-:W-:-:S02]  /*1cc0*/  DADD R38, -R38, R50 ;  /* 0x0000000026267229 */ /* 0x004fc40000000132 */
[----:B---3--:R-:W-:Y:S02]  /*1cd0*/  DMUL R44, R12, R44 ;  /* 0x0000002c0c2c7228 */ /* 0x008fe40000000000 */
[----:B------:R-:W-:-:S06]  /*1ce0*/  DMUL R50, R40, UR4 ;  /* 0x0000000428327c28 */ /* 0x000fcc0008000000 */
[----:B----4-:R-:W-:Y:S01]  /*1cf0*/  DFMA R40, R8, R4, R44 ;  /* 0x000000040828722b */ /* 0x010fe2000000002c */
[----:B------:R-:W2:Y:S01]  /*1d00*/  LDG.E.64 R4, desc[UR8][R6.64+0xe0] ;  /* 0x0000e00806047981 */ /* 0x000ea2000c1e1b00 */
[----:B------:R-:W-:Y:S02]  /*1d10*/  DMUL R44, R12, R24 ;  /* 0x000000180c2c7228 */ /* 0x000fe40000000000 */
[----:B------:R-:W-:Y:S01]  /*1d20*/  DSETP.GT.AND P0, PT, |R38|, R50, PT ;  /* 0x000000322600722a */ /* 0x000fe20003f04200 */
[----:B------:R-:W3:Y:S04]  /*1d30*/  LDG.E.64 R24, desc[UR8][R6.64+0x138] ;  /* 0x0001380806187981 */ /* 0x000ee8000c1e1b00 */
[----:B------:R-:W4:Y:S01]  /*1d40*/  LDG.E.64 R38, desc[UR8][R6.64+0xe8] ;  /* 0x0000e80806267981 */ /* 0x000f22000c1e1b00 */
[----:B------:R-:W-:-:S02]  /*1d50*/  DFMA R50, R8, R30, R44 ;  /* 0x0000001e0832722b */ /* 0x000fc4000000002c */
[C---:B------:R-:W-:Y:S01]  /*1d60*/  DFMA R44, R16.reuse, R46, R40 ;  /* 0x0000002e102c722b */ /* 0x040fe20000000028 */
[----:B------:R-:W4:Y:S04]  /*1d70*/  LDG.E.64 R30, desc[UR8][R6.64+0x140] ;  /* 0x00014008061e7981 */ /* 0x000f28000c1e1b00 */
[----:B------:R-:W4:Y:S01]  /*1d80*/  LDG.E.64 R40, desc[UR8][R6.64+0x80] ;  /* 0x0000800806287981 */ /* 0x000f22000c1e1b00 */
[----:B------:R-:W-:Y:S02]  /*1d90*/  DFMA R50, R16, R2, R50 ;  /* 0x000000021032722b */ /* 0x000fe40000000032 */
[C---:B------:R-:W-:Y:S01]  /*1da0*/  DFMA R44, R20.reuse, R10, R44 ;  /* 0x0000000a142c722b */ /* 0x040fe2000000002c */
[----:B------:R-:W4:Y:S04]  /*1db0*/  LDG.E.64 R2, desc[UR8][R6.64+0xf0] ;  /* 0x0000f00806027981 */ /* 0x000f28000c1e1b00 */
[----:B------:R-:W4:Y:S01]  /*1dc0*/  LDG.E.64 R10, desc[UR8][R6.64+0x88] ;  /* 0x00008808060a7981 */ /* 0x000f22000c1e1b00 */
[----:B------:R-:W-:-:S02]  /*1dd0*/  DFMA R48, R20, R48, R50 ;  /* 0x000000301430722b */ /* 0x000fc40000000032 */
[----:B------:R-:W-:Y:S01]  /*1de0*/  DMUL R50, R12, R32 ;  /* 0x000000200c327228 */ /* 0x000fe20000000000 */
[----:B------:R-:W4:Y:S04]  /*1df0*/  LDG.E.64 R46, desc[UR8][R6.64+0x148] ;  /* 0x00014808062e7981 */ /* 0x000f28000c1e1b00 */
[----:B------:R-:W4:Y:S03]  /*1e00*/  LDG.E.64 R32, desc[UR8][R6.64+0x188] ;  /* 0x0001880806207981 */ /* 0x000f26000c1e1b00 */
[----:B------:R-:W-:Y:S01]  /*1e10*/  DFMA R50, R8, R34, R50 ;  /* 0x000000220832722b */ /* 0x000fe20000000032 */
[----:B------:R-:W4:Y:S07]  /*1e20*/  LDG.E.64 R34, desc[UR8][R6.64+0x180] ;  /* 0x0001800806227981 */ /* 0x000f2e000c1e1b00 */
[----:B------:R-:W-:Y:S01]  /*1e30*/  DFMA R50, R16, R36, R50 ;  /* 0x000000241032722b */ /* 0x000fe20000000032 */
[----:B------:R-:W4:Y:S01]  /*1e40*/  LDG.E.64 R36, desc[UR8][R6.64+0x190] ;  /* 0x0001900806247981 */ /* 0x000f22000c1e1b00 */
[----:B--2---:R-:W-:-:S03]  /*1e50*/  DFMA R4, R14, R4, R48 ;  /* 0x000000040e04722b */ /* 0x004fc60000000030 */
[----:B------:R-:W2:Y:S03]  /*1e60*/  LDG.E.64 R48, desc[UR8][R6.64+0x1a0] ;  /* 0x0001a00806307981 */ /* 0x000ea6000c1e1b00 */
[----:B---3--:R-:W-:Y:S01]  /*1e70*/  DFMA R50, R20, R24, R50 ;  /* 0x000000181432722b */ /* 0x008fe20000000032 */
[----:B------:R-:W3:Y:S07]  /*1e80*/  LDG.E.64 R24, desc[UR8][R6.64+0x150] ;  /* 0x0001500806187981 */ /* 0x000eee000c1e1b00 */
[C---:B----4-:R-:W-:Y:S01]  /*1e90*/  DFMA R50, R14.reuse, R30, R50 ;  /* 0x0000001e0e32722b */ /* 0x050fe20000000032 */
[----:B------:R-:W4:Y:S01]  /*1ea0*/  LDG.E.64 R30, desc[UR8][R6.64+0xf8] ;  /* 0x0000f808061e7981 */ /* 0x000f22000c1e1b00 */
[----:B------:R-:W-:-:S02]  /*1eb0*/  DFMA R40, R14, R40, R44 ;  /* 0x000000280e28722b */ /* 0x000fc4000000002c */
[C---:B------:R-:W-:Y:S01]  /*1ec0*/  DFMA R44, R18.reuse, R38, R4 ;  /* 0x00000026122c722b */ /* 0x040fe20000000004 */
[----:B------:R-:W2:Y:S04]  /*1ed0*/  LDG.E.64 R4, desc[UR8][R6.64+0x90] ;  /* 0x0000900806047981 */ /* 0x000ea8000c1e1b00 */
[----:B------:R-:W2:Y:S01]  /*1ee0*/  LDG.E.64 R38, desc[UR8][R6.64+0x198] ;  /* 0x0001980806267981 */ /* 0x000ea2000c1e1b00 */
[----:B------:R-:W-:-:S03]  /*1ef0*/  DFMA R10, R18, R10, R40 ;  /* 0x0000000a120a722b */ /* 0x000fc60000000028 */
[----:B------:R-:W2:Y:S01]  /*1f00*/  LDG.E.64 R40, desc[UR8][R6.64+0x100] ;  /* 0x0001000806287981 */ /* 0x000ea2000c1e1b00 */
[----:B------:R-:W-:Y:S02]  /*1f10*/  DMUL R32, R12, R32 ;  /* 0x000000200c207228 */ /* 0x000fe40000000000 */
[----:B------:R-:W-:Y:S01]  /*1f20*/  DFMA R2, R28, R2, R44 ;  /* 0x000000021c02722b */ /* 0x000fe2000000002c */
[----:B------:R-:W2:Y:S01]  /*1f30*/  LDG.E.64 R44, desc[UR8][R6.64+0x98] ;  /* 0x00009808062c7981 */ /* 0x000ea2000c1e1b00 */
[----:B------:R-:W-:-:S04]  /*1f40*/  DFMA R50, R18, R46, R50 ;  /* 0x0000002e1232722b */ /* 0x000fc80000000032 */
[----:B------:R-:W-:Y:S01]  /*1f50*/  DFMA R34, R8, R34, R32 ;  /* 0x000000220822722b */ /* 0x000fe20000000020 */
[----:B------:R-:W2:Y:S04]  /*1f60*/  LDG.E.64 R46, desc[UR8][R6.64+0x158] ;  /* 0x00015808062e7981 */ /* 0x000ea8000c1e1b00 */
[----:B------:R-:W2:Y:S03]  /*1f70*/  LDG.E.64 R32, desc[UR8][R6.64+0x1a8] ;  /* 0x0001a80806207981 */ /* 0x000ea6000c1e1b00 */
[----:B------:R-:W-:Y:S02]  /*1f80*/  DFMA R36, R16, R36, R34 ;  /* 0x000000241024722b */ /* 0x000fe40000000022 */
[----:B------:R-:W2:Y:S01]  /*1f90*/  LDG.E.64 R34, desc[UR8][R6.64+0x1b0] ;  /* 0x0001b00806227981 */ /* 0x000ea2000c1e1b00 */
[----:B---3--:R-:W-:-:S02]  /*1fa0*/  DFMA R24, R28, R24, R50 ;  /* 0x000000181c18722b */ /* 0x008fc40000000032 */
[----:B----4-:R-:W-:Y:S01]  /*1fb0*/  DFMA R2, R22, R30, R2 ;  /* 0x0000001e1602722b */ /* 0x010fe20000000002 */
[----:B------:R-:W3:Y:S01]  /*1fc0*/  LDG.E.64 R30, desc[UR8][R6.64+0x1e0] ;  /* 0x0001e008061e7981 */ /* 0x000ee2000c1e1b00 */
[----:B--2---:R-:W-:-:S03]  /*1fd0*/  DFMA R4, R28, R4, R10 ;  /* 0x000000041c04722b */ /* 0x004fc6000000000a */
[----:B------:R-:W2:Y:S01]  /*1fe0*/  LDG.E.64 R10, desc[UR8][R6.64+0x1e8] ;  /* 0x0001e808060a7981 */ /* 0x000ea2000c1e1b00 */
[----:B------:R-:W-:-:S03]  /*1ff0*/  DFMA R36, R20, R38, R36 ;  /* 0x000000261424722b */ /* 0x000fc60000000024 */
[----:B------:R-:W4:Y:S01]  /*2000*/  LDG.E.64 R38, desc[UR8][R6.64+0x1c0] ;  /* 0x0001c00806267981 */ /* 0x000f22000c1e1b00 */
        /* <DEDUP_REMOVED lines=9> */
[----:B------:R-:W4:Y:S04]  /*20a0*/  LDG.E.64 R46, desc[UR8][R6.64+0x108] ;  /* 0x00010808062e7981 */ /* 0x000f28000c1e1b00 */
[----:B------:R-:W4:Y:S01]  /*20b0*/  LDG.E.64 R32, desc[UR8][R6.64+0x248] ;  /* 0x0002480806207981 */ /* 0x000f22000c1e1b00 */
[----:B------:R-:W-:-:S03]  /*20c0*/  DFMA R50, R28, R34, R50 ;  /* 0x000000221c32722b */ /* 0x000fc60000000032 */
[----:B------:R-:W4:Y:S01]  /*20d0*/  LDG.E.64 R34, desc[UR8][R6.64+0x240] ;  /* 0x0002400806227981 */ /* 0x000f22000c1e1b00 */
[----:B--2---:R-:W-:-:S08]  /*20e0*/  DMUL R10, R12, R10 ;  /* 0x0000000a0c0a7228 */ /* 0x004fd00000000000 */
[----:B---3--:R-:W-:Y:S02]  /*20f0*/  DFMA R30, R8, R30, R10 ;  /* 0x0000001e081e722b */ /* 0x008fe4000000000a */
[----:B----4-:R-:W-:Y:S01]  /*2100*/  DFMA R2, R22, R2, R50 ;  /* 0x000000021602722b */ /* 0x010fe20000000032 */
[----:B------:R-:W2:Y:S05]  /*2110*/  LDG.E.64 R10, desc[UR8][R6.64+0x250] ;  /* 0x00025008060a7981 */ /* 0x000eaa000c1e1b00 */
[----:B------:R-:W-:Y:S02]  /*2120*/  DFMA R30, R16, R36, R30 ;  /* 0x00000024101e722b */ /* 0x000fe4000000001e */
[C---:B------:R-:W-:Y:S01]  /*2130*/  DFMA R4, R42.reuse, R48, R4 ;  /* 0x000000302a04722b */ /* 0x040fe20000000004 */
[----:B------:R-:W3:Y:S01]  /*2140*/  LDG.E.64 R36, desc[UR8][R6.64+0x1f8] ;  /* 0x0001f80806247981 */ /* 0x000ee2000c1e1b00 */
[----:B------:R-:W-:-:S03]  /*2150*/  DFMA R24, R42, R44, R24 ;  /* 0x0000002c2a18722b */ /* 0x000fc60000000018 */
[----:B------:R-:W4:Y:S01]  /*2160*/  LDG.E.64 R48, desc[UR8][R6.64+0xa8] ;  /* 0x0000a80806307981 */ /* 0x000f22000c1e1b00 */
[----:B------:R-:W-:Y:S02]  /*2170*/  DFMA R40, R26, R46, R40 ;  /* 0x0000002e1a28722b */ /* 0x000fe40000000028 */
[----:B------:R-:W-:Y:S01]  /*2180*/  DFMA R2, R42, R38, R2 ;  /* 0x000000262a02722b */ /* 0x000fe20000000002 */
[----:B------:R-:W2:Y:S01]  /*2190*/  LDG.E.64 R44, desc[UR8][R6.64+0x168] ;  /* 0x00016808062c7981 */ /* 0x000ea2000c1e1b00 */
[----:B------:R-:W-:-:S03]  /*21a0*/  DMUL R50, R12, R32 ;  /* 0x000000200c327228 */ /* 0x000fc60000000000 */
[----:B------:R-:W2:Y:S04]  /*21b0*/  LDG.E.64 R32, desc[UR8][R6.64+0x2a8] ;  /* 0x0002a80806207981 */ /* 0x000ea8000c1e1b00 */
[----:B------:R-:W2:Y:S04]  /*21c0*/  LDG.E.64 R46, desc[UR8][R6.64+0x110] ;  /* 0x00011008062e7981 */ /* 0x000ea8000c1e1b00 */
[----:B------:R-:W2:Y:S01]  /*21d0*/  LDG.E.64 R38, desc[UR8][R6.64+0x1c8] ;  /* 0x0001c80806267981 */ /* 0x000ea2000c1e1b00 */
[----:B------:R-:W-:-:S03]  /*21e0*/  DFMA R34, R8, R34, R50 ;  /* 0x000000220822722b */ /* 0x000fc60000000032 */
[----:B------:R-:W2:Y:S01]  /*21f0*/  LDG.E.64 R50, desc[UR8][R6.64+0x2a0] ;  /* 0x0002a00806327981 */ /* 0x000ea2000c1e1b00 */
[----:B---3--:R-:W-:-:S03]  /*2200*/  DFMA R30, R20, R36, R30 ;  /* 0x00000024141e722b */ /* 0x008fc6000000001e */
[----:B------:R-:W3:Y:S01]  /*2210*/  LDG.E.64 R36, desc[UR8][R6.64+0x200] ;  /* 0x0002000806247981 */ /* 0x000ee2000c1e1b00 */
[C---:B----4-:R-:W-:Y:S02]  /*2220*/  DFMA R4, R26.reuse, R48, R4 ;  /* 0x000000301a04722b */ /* 0x050fe40000000004 */
[----:B--2---:R-:W-:Y:S01]  /*2230*/  DFMA R24, R26, R44, R24 ;  /* 0x0000002c1a18722b */ /* 0x004fe20000000018 */
[----:B------:R-:W2:Y:S01]  /*2240*/  LDG.E.64 R44, desc[UR8][R6.64+0x170] ;  /* 0x00017008062c7981 */ /* 0x000ea2000c1e1b00 */
[----:B------:R-:W-:-:S03]  /*2250*/  DMUL R48, R12, R32 ;  /* 0x000000200c307228 */ /* 0x000fc60000000000 */
[----:B------:R-:W4:Y:S01]  /*2260*/  LDG.E.64 R32, desc[UR8][R6.64+0x2b0] ;  /* 0x0002b00806207981 */ /* 0x000f22000c1e1b00 */
[----:B------:R-:W-:-:S03]  /*2270*/  DADD R40, -R46, R40 ;  /* 0x000000002e287229 */ /* 0x000fc60000000128 */
[----:B------:R-:W4:Y:S01]  /*2280*/  LDG.E.64 R46, desc[UR8][R6.64+0x308] ;  /* 0x00030808062e7981 */ /* 0x000f22000c1e1b00 */
[----:B------:R-:W-:-:S03]  /*2290*/  DFMA R2, R26, R38, R2 ;  /* 0x000000261a02722b */ /* 0x000fc60000000002 */
[----:B------:R-:W4:Y:S01]  /*22a0*/  LDG.E.64 R38, desc[UR8][R6.64+0x1d0] ;  /* 0x0001d00806267981 */ /* 0x000f22000c1e1b00 */
[----:B------:R-:W-:Y:S02]  /*22b0*/  DFMA R10, R16, R10, R34 ;  /* 0x0000000a100a722b */ /* 0x000fe40000000022 */
[----:B------:R-:W-:Y:S01]  /*22c0*/  DFMA R50, R8, R50, R48 ;  /* 0x000000320832722b */ /* 0x000fe20000000030 */
[----:B------:R-:W4:Y:S04]  /*22d0*/  LDG.E.64 R34, desc[UR8][R6.64+0x258] ;  /* 0x0002580806227981 */ /* 0x000f28000c1e1b00 */
[----:B------:R-:W4:Y:S01]  /*22e0*/  LDG.E.64 R48, desc[UR8][R6.64+0x300] ;  /* 0x0003000806307981 */ /* 0x000f22000c1e1b00 */
[----:B---3--:R-:W-:-:S03]  /*22f0*/  DFMA R30, R14, R36, R30 ;  /* 0x000000240e1e722b */ /* 0x008fc6000000001e */
[----:B------:R-:W3:Y:S01]  /*2300*/  LDG.E.64 R36, desc[UR8][R6.64+0x208] ;  /* 0x0002080806247981 */ /* 0x000ee2000c1e1b00 */
[----:B--2---:R-:W-:-:S03]  /*2310*/  DADD R24, -R44, R24 ;  /* 0x000000002c187229 */ /* 0x004fc60000000118 */
[----:B------:R-:W2:Y:S01]  /*2320*/  LDG.E.64 R44, desc[UR8][R6.64+0x310] ;  /* 0x00031008062c7981 */ /* 0x000ea2000c1e1b00 */
[----:B----4-:R-:W-:Y:S02]  /*2330*/  DFMA R32, R16, R32, R50 ;  /* 0x000000201020722b */ /* 0x010fe40000000032 */
[----:B------:R-:W-:Y:S01]  /*2340*/  DMUL R50, R12, R46 ;  /* 0x0000002e0c327228 */ /* 0x000fe20000000000 */
[----:B------:R-:W4:Y:S01]  /*2350*/  LDG.E.64 R46, desc[UR8][R6.64+0x2b8] ;  /* 0x0002b808062e7981 */ /* 0x000f22000c1e1b00 */
[----:B------:R-:W-:-:S03]  /*2360*/  DADD R2, -R38, R2 ;  /* 0x0000000026027229 */ /* 0x000fc60000000102 */
[----:B------:R-:W4:Y:S01]  /*2370*/  LDG.E.64 R38, desc[UR8][R6.64+0x260] ;  /* 0x0002600806267981 */ /* 0x000f22000c1e1b00 */
[----:B------:R-:W-:-:S03]  /*2380*/  DFMA R10, R20, R34, R10 ;  /* 0x00000022140a722b */ /* 0x000fc6000000000a */
[----:B------:R-:W4:Y:S01]  /*2390*/  LDG.E.64 R34, desc[UR8][R6.64+0x318] ;  /* 0x0003180806227981 */ /* 0x000f22000c1e1b00 */
[----:B------:R-:W-:-:S03]  /*23a0*/  DFMA R50, R8, R48, R50 ;  /* 0x000000300832722b */ /* 0x000fc60000000032 */
[----:B------:R-:W4:Y:S01]  /*23b0*/  LDG.E.64 R48, desc[UR8][R6.64+0x2c0] ;  /* 0x0002c00806307981 */ /* 0x000f22000c1e1b00 */
[----:B---3--:R-:W-:-:S03]  /*23c0*/  DFMA R30, R18, R36, R30 ;  /* 0x00000024121e722b */ /* 0x008fc6000000001e */
[----:B------:R-:W3:Y:S01]  /*23d0*/  LDG.E.64 R36, desc[UR8][R6.64+0x368] ;  /* 0x0003680806247981 */ /* 0x000ee2000c1e1b00 */
[----:B--2---:R-:W-:Y:S02]  /*23e0*/  DFMA R44, R16, R44, R50 ;  /* 0x0000002c102c722b */ /* 0x004fe40000000032 */
[----:B----4-:R-:W-:Y:S02]  /*23f0*/  DFMA R46, R20, R46, R32 ;  /* 0x0000002e142e722b */ /* 0x010fe40000000020 */
[----:B------:R-:W-:Y:S01]  /*2400*/  DFMA R32, R14, R38, R10 ;  /* 0x000000260e20722b */ /* 0x000fe2000000000a */
[----:B------:R-:W2:Y:S03]  /*2410*/  LDG.E.64 R38, desc[UR8][R6.64+0x320] ;  /* 0x0003200806267981 */ /* 0x000ea6000c1e1b00 */
[----:B------:R-:W-:Y:S01]  /*2420*/  DFMA R50, R20, R34, R44 ;  /* 0x000000221432722b */ /* 0x000fe2000000002c */
[----:B------:R-:W4:Y:S01]  /*2430*/  LDG.E.64 R10, desc[UR8][R6.64+0x360] ;  /* 0x00036008060a7981 */ /* 0x000f22000c1e1b00 */
[----:B------:R-:W-:-:S03]  /*2440*/  DFMA R48, R14, R48, R46 ;  /* 0x000000300e30722b */ /* 0x000fc6000000002e */
[----:B------:R-:W4:Y:S04]  /*2450*/  LDG.E.64 R44, desc[UR8][R6.64+0x2c8] ;  /* 0x0002c808062c7981 */ /* 0x000f28000c1e1b00 */
[----:B------:R-:W4:Y:S04]  /*2460*/  LDG.E.64 R46, desc[UR8][R6.64+0x268] ;  /* 0x00026808062e7981 */ /* 0x000f28000c1e1b00 */
[----:B------:R-:W4:Y:S01]  /*2470*/  LDG.E.64 R34, desc[UR8][R6.64+0x328] ;  /* 0x0003280806227981 */ /* 0x000f22000c1e1b00 */
[----:B---3--:R-:W-:Y:S02]  /*2480*/  DMUL R36, R12, R36 ;  /* 0x000000240c247228 */ /* 0x008fe40000000000 */
[----:B--2---:R-:W-:Y:S01]  /*2490*/  DFMA R38, R14, R38, R50 ;  /* 0x000000260e26722b */ /* 0x004fe20000000032 */
[----:B------:R-:W2:Y:S05]  /*24a0*/  LDG.E.64 R50, desc[UR8][R6.64+0x270] ;  /* 0x0002700806327981 */ /* 0x000eaa000c1e1b00 */
[----:B----4-:R-:W-:-:S02]  /*24b0*/  DFMA R10, R8, R10, R36 ;  /* 0x0000000a080a722b */ /* 0x010fc40000000024 */
[----:B------:R-:W3:Y:S01]  /*24c0*/  LDG.E.64 R36, desc[UR8][R6.64+0x370] ;  /* 0x0003700806247981 */ /* 0x000ee2000c1e1b00 */
[----:B------:R-:W-:-:S03]  /*24d0*/  DFMA R48, R18, R44, R48 ;  /* 0x0000002c1230722b */ /* 0x000fc60000000030 */
[----:B------:R-:W4:Y:S01]  /*24e0*/  LDG.E.64 R44, desc[UR8][R6.64+0x2d0] ;  /* 0x0002d008062c7981 */ /* 0x000f22000c1e1b00 */
[----:B------:R-:W-:-:S03]  /*24f0*/  DFMA R32, R18, R46, R32 ;  /* 0x0000002e1220722b */ /* 0x000fc60000000020 */
[----:B------:R-:W4:Y:S01]  /*2500*/  LDG.E.64 R46, desc[UR8][R6.64+0x210] ;  /* 0x00021008062e7981 */ /* 0x000f22000c1e1b00 */
[----:B------:R-:W-:-:S03]  /*2510*/  DFMA R34, R18, R34, R38 ;  /* 0x000000221222722b */ /* 0x000fc60000000026 */
[----:B------:R-:W4:Y:S01]  /*2520*/  LDG.E.64 R38, desc[UR8][R6.64+0x330] ;  /* 0x0003300806267981 */ /* 0x000f22000c1e1b00 */
[----:B--2---:R-:W-:-:S03]  /*2530*/  DFMA R32, R28, R50, R32 ;  /* 0x000000321c20722b */ /* 0x004fc60000000020 */
[----:B------:R-:W2:Y:S01]  /*2540*/  LDG.E.64 R50, desc[UR8][R6.64+0x278] ;  /* 0x0002780806327981 */ /* 0x000ea2000c1e1b00 */
[----:B---3--:R-:W-:-:S03]  /*2550*/  DFMA R10, R16, R36, R10 ;  /* 0x00000024100a722b */ /* 0x008fc6000000000a */
[----:B------:R-:W3:Y:S01]  /*2560*/  LDG.E.64 R36, desc[UR8][R6.64+0x378] ;  /* 0x0003780806247981 */ /* 0x000ee2000c1e1b00 */
[----:B----4-:R-:W-:-:S03]  /*2570*/  DFMA R48, R28, R44, R48 ;  /* 0x0000002c1c30722b */ /* 0x010fc60000000030 */
        /* <DEDUP_REMOVED lines=15> */
[C---:B---3--:R-:W-:Y:S02]  /*2670*/  DFMA R30, R42.reuse, R10, R30 ;  /* 0x0000000a2a1e722b */ /* 0x048fe4000000001e */
[C---:B--2---:R-:W-:Y:S02]  /*2680*/  DFMA R10, R42.reuse, R50, R32 ;  /* 0x000000322a0a722b */ /* 0x044fe40000000020 */
[C---:B----4-:R-:W-:Y:S01]  /*2690*/  DFMA R32, R42.reuse, R44, R34 ;  /* 0x0000002c2a20722b */ /* 0x050fe20000000022 */
[----:B------:R-:W2:Y:S01]  /*26a0*/  LDG.E.64 R50, desc[UR8][R6.64+0x288] ;  /* 0x0002880806327981 */ /* 0x000ea2000c1e1b00 */
[----:B------:R-:W-:-:S03]  /*26b0*/  DFMA R48, R42, R46, R48 ;  /* 0x0000002e2a30722b */ /* 0x000fc60000000030 */
[----:B------:R-:W3:Y:S01]  /*26c0*/  LDG.E.64 R34, desc[UR8][R6.64+0x228] ;  /* 0x0002280806227981 */ /* 0x000ee2000c1e1b00 */
[----:B------:R-:W-:-:S03]  /*26d0*/  DFMA R36, R14, R38, R36 ;  /* 0x000000260e24722b */ /* 0x000fc60000000024 */
[----:B------:R-:W4:Y:S04]  /*26e0*/  LDG.E.64 R46, desc[UR8][R6.64+0x2e8] ;  /* 0x0002e808062e7981 */ /* 0x000f28000c1e1b00 */
[----:B------:R-:W2:Y:S04]  /*26f0*/  LDG.E.64 R44, desc[UR8][R6.64+0x348] ;  /* 0x00034808062c7981 */ /* 0x000ea8000c1e1b00 */
[----:B------:R-:W2:Y:S01]  /*2700*/  LDG.E.64 R38, desc[UR8][R6.64+0x388] ;  /* 0x0003880806267981 */ /* 0x000ea2000c1e1b00 */
[C---:B---3--:R-:W-:Y:S02]  /*2710*/  DFMA R34, R26.reuse, R34, R30 ;  /* 0x000000221a22722b */ /* 0x048fe4000000001e */
[C---:B----4-:R-:W-:Y:S01]  /*2720*/  DFMA R30, R26.reuse, R46, R48 ;  /* 0x0000002e1a1e722b */ /* 0x050fe20000000030 */
[----:B------:R-:W3:Y:S01]  /*2730*/  LDG.E.64 R46, desc[UR8][R6.64+0x2f0] ;  /* 0x0002f008062e7981 */ /* 0x000ee2000c1e1b00 */
[----:B--2---:R-:W-:-:S03]  /*2740*/  DFMA R32, R26, R44, R32 ;  /* 0x0000002c1a20722b */ /* 0x004fc60000000020 */
[----:B------:R-:W2:Y:S01]  /*2750*/  LDG.E.64 R48, desc[UR8][R6.64+0x230] ;  /* 0x0002300806307981 */ /* 0x000ea2000c1e1b00 */
[----:B------:R-:W-:-:S03]  /*2760*/  DFMA R36, R18, R38, R36 ;  /* 0x000000261224722b */ /* 0x000fc60000000024 */
[----:B------:R-:W4:Y:S04]  /*2770*/  LDG.E.64 R44, desc[UR8][R6.64+0x350] ;  /* 0x00035008062c7981 */ /* 0x000f28000c1e1b00 */
[----:B------:R-:W4:Y:S01]  /*2780*/  LDG.E.64 R38, desc[UR8][R6.64+0x390] ;  /* 0x0003900806267981 */ /* 0x000f22000c1e1b00 */
[----:B------:R-:W-:-:S03]  /*2790*/  DFMA R10, R26, R50, R10 ;  /* 0x000000321a0a722b */ /* 0x000fc6000000000a */
[----:B------:R-:W4:Y:S01]  /*27a0*/  LDG.E.64 R50, desc[UR8][R6.64+0x290] ;  /* 0x0002900806327981 */ /* 0x000f22000c1e1b00 */
[----:B---3--:R-:W-:Y:S02]  /*27b0*/  DADD R30, -R46, R30 ;  /* 0x000000002e1e7229 */ /* 0x008fe4000000011e */
[----:B--2---:R-:W-:Y:S01]  /*27c0*/  DADD R34, -R48, R34 ;  /* 0x0000000030227229 */ /* 0x004fe20000000122 */
[----:B------:R0:W5:Y:S01]  /*27d0*/  LDG.E.64 R48, desc[UR8][R6.64+0x398] ;  /* 0x0003980806307981 */ /* 0x000162000c1e1b00 */
[----:B----4-:R-:W-:-:S03]  /*27e0*/  DADD R32, -R44, R32 ;  /* 0x000000002c207229 */ /* 0x010fc60000000120 */
[----:B------:R0:W5:Y:S01]  /*27f0*/  LDG.E.64 R44, desc[UR8][R6.64+0x3a0] ;  /* 0x0003a008062c7981 */ /* 0x000162000c1e1b00 */
[----:B------:R-:W-:-:S03]  /*2800*/  DFMA R46, R28, R38, R36 ;  /* 0x000000261c2e722b */ /* 0x000fc60000000024 */
[----:B------:R0:W5:Y:S04]  /*2810*/  LDG.E.64 R38, desc[UR8][R6.64+0x3a8] ;  /* 0x0003a80806267981 */ /* 0x000168000c1e1b00 */
[----:B------:R0:W5:Y:S01]  /*2820*/  LDG.E.64 R36, desc[UR8][R6.64+0x3b0] ;  /* 0x0003b00806247981 */ /* 0x000162000c1e1b00 */
[----:B------:R-:W-:Y:S01]  /*2830*/  DADD R10, -R50, R10 ;  /* 0x00000000320a7229 */ /* 0x000fe2000000010a */
[----:B------:R-:W-:Y:S10]  /*2840*/  @P0 EXIT ;  /* 0x000000000000094d */ /* 0x000ff40003800000 */
[----:B------:R-:W2:Y:S04]  /*2850*/  LDG.E.64 R52, desc[UR8][R6.64+0xb0] ;  /* 0x0000b00806347981 */ /* 0x000ea8000c1e1b00 */
[----:B------:R-:W3:Y:S01]  /*2860*/  LDG.E.64 R50, desc[UR8][R6.64+0xb8] ;  /* 0x0000b80806327981 */ /* 0x000ee2000c1e1b00 */
[----:B--2---:R-:W-:Y:S02]  /*2870*/  DADD R4, R4, -R52 ;  /* 0x0000000004047229 */ /* 0x004fe40000000834 */
[----:B---3--:R-:W-:-:S08]  /*2880*/  DMUL R50, R50, UR4 ;  /* 0x0000000432327c28 */ /* 0x008fd00008000000 */
[----:B------:R-:W-:-:S14]  /*2890*/  DSETP.GT.AND P0, PT, |R4|, R50, PT ;  /* 0x000000320400722a */ /* 0x000fdc0003f04200 */
[----:B------:R-:W-:Y:S05]  /*28a0*/  @P0 EXIT ;  /* 0x000000000000094d */ /* 0x000fea0003800000 */
[----:B------:R-:W2:Y:S02]  /*28b0*/  LDG.E.64 R4, desc[UR8][R6.64+0x118] ;  /* 0x0001180806047981 */ /* 0x000ea4000c1e1b00 */
[----:B--2---:R-:W-:-:S08]  /*28c0*/  DMUL R4, R4, UR4 ;  /* 0x0000000404047c28 */ /* 0x004fd00008000000 */
        /* <DEDUP_REMOVED lines=26> */
[----:B0-----:R-:W2:Y:S01]  /*2a70*/  LDG.E.64 R6, desc[UR8][R6.64+0x3b8] ;  /* 0x0003b80806067981 */ /* 0x001ea2000c1e1b00 */
[----:B-----5:R-:W-:-:S08]  /*2a80*/  DFMA R46, R22, R48, R46 ;  /* 0x00000030162e722b */ /* 0x020fd0000000002e */
[----:B------:R-:W-:-:S08]  /*2a90*/  DFMA R44, R42, R44, R46 ;  /* 0x0000002c2a2c722b */ /* 0x000fd0000000002e */
[----:B------:R-:W-:-:S08]  /*2aa0*/  DFMA R38, R26, R38, R44 ;  /* 0x000000261a26722b */ /* 0x000fd0000000002c */
[----:B------:R-:W-:Y:S02]  /*2ab0*/  DADD R36, -R36, R38 ;  /* 0x0000000024247229 */ /* 0x000fe40000000126 */
[----:B--2---:R-:W-:-:S08]  /*2ac0*/  DMUL R2, R6, UR4 ;  /* 0x0000000406027c28 */ /* 0x004fd00008000000 */
[----:B------:R-:W-:-:S14]  /*2ad0*/  DSETP.GT.AND P0, PT, |R36|, R2, PT ;  /* 0x000000022400722a */ /* 0x000fdc0003f04200 */
[----:B------:R-:W-:Y:S05]  /*2ae0*/  @P0 EXIT ;  /* 0x000000000000094d */ /* 0x000fea0003800000 */
[----:B------:R-:W0:Y:S01]  /*2af0*/  S2R R0, SR_LANEID ;  /* 0x0000000000007919 */ /* 0x000e220000000000 */
[----:B------:R-:W-:Y:S01]  /*2b00*/  VOTEU.ANY UR5, UPT, PT ;  /* 0x0000000000057886 */ /* 0x000fe200038e0100 */
[----:B------:R-:W1:Y:S01]  /*2b10*/  LDC.64 R2, c[0x0][0x3c8] ;  /* 0x0000f200ff027b82 */ /* 0x000e620000000a00 */
[----:B------:R-:W0:Y:S01]  /*2b20*/  FLO.U32 R25, UR5 ;  /* 0x0000000500197d00 */ /* 0x000e2200080e0000 */
[----:B------:R-:W-:Y:S01]  /*2b30*/  UPOPC UR6, UR5 ;  /* 0x00000005000672bf */ /* 0x000fe20008000000 */
[----:B------:R-:W-:-:S03]  /*2b40*/  UMOV UR4, URZ ;  /* 0x000000ff00047c82 */ /* 0x000fc60008000000 */
[----:B------:R-:W-:Y:S02]  /*2b50*/  UIMAD.WIDE.U32 UR6, UR6, 0x1, URZ ;  /* 0x00000001060678a5 */ /* 0x000fe4000f8e00ff */
[----:B------:R-:W2:Y:S02]  /*2b60*/  LDC.64 R10, c[0x0][0x3c0] ;  /* 0x0000f000ff0a7b82 */ /* 0x000ea40000000a00 */
[----:B------:R-:W-:Y:S02]  /*2b70*/  UIADD3 UR4, UPT, UPT, UR7, UR4, URZ ;  /* 0x0000000407047290 */ /* 0x000fe4000fffe0ff */
[----:B------:R-:W-:Y:S01]  /*2b80*/  MOV R5, UR7 ;  /* 0x0000000700057c02 */ /* 0x000fe20008000f00 */
[----:B------:R-:W-:-:S03]  /*2b90*/  IMAD.U32 R4, RZ, RZ, UR6 ;  /* 0x00000006ff047e24 */ /* 0x000fc6000f8e00ff */
[----:B------:R-:W-:Y:S01]  /*2ba0*/  IMAD.U32 R5, RZ, RZ, UR4 ;  /* 0x00000004ff057e24 */ /* 0x000fe2000f8e00ff */
[----:B0-----:R-:W-:-:S13]  /*2bb0*/  ISETP.EQ.U32.AND P0, PT, R25, R0, PT ;  /* 0x000000001900720c */ /* 0x001fda0003f02070 */
[----:B-1----:R-:W3:Y:S01]  /*2bc0*/  @P0 ATOMG.E.ADD.64.STRONG.GPU PT, R4, desc[UR8][R2.64], R4 ;  /* 0x80000004020409a8 */ /* 0x002ee200081ef508 */
[----:B------:R-:W-:Y:S01]  /*2bd0*/  UMOV UR4, URZ ;  /* 0x000000ff00047c82 */ /* 0x000fe20008000000 */
[----:B------:R-:W0:Y:S02]  /*2be0*/  S2R R0, SR_LTMASK ;  /* 0x0000000000007919 */ /* 0x000e240000003900 */
[----:B0-----:R-:W-:-:S04]  /*2bf0*/  LOP3.LUT R0, R0, UR5, RZ, 0xc0, !PT ;  /* 0x0000000500007c12 */ /* 0x001fc8000f8ec0ff */
[----:B------:R-:W0:Y:S01]  /*2c00*/  POPC R31, R0 ;  /* 0x00000000001f7309 */ /* 0x000e220000000000 */
[----:B---3--:R-:W-:Y:S04]  /*2c10*/  SHFL.IDX PT, R6, R4, R25, 0x1f ;  /* 0x00001f1904067589 */ /* 0x008fe800000e0000 */
[----:B------:R-:W0:Y:S02]  /*2c20*/  SHFL.IDX PT, R7, R5, R25, 0x1f ;  /* 0x00001f1905077589 */ /* 0x000e2400000e0000 */
[----:B0-----:R-:W-:-:S05]  /*2c30*/  IMAD.WIDE.U32 R6, R31, 0x1, R6 ;  /* 0x000000011f067825 */ /* 0x001fca00078e0006 */
[----:B------:R-:W-:Y:S01]  /*2c40*/  IADD3 R24, PT, PT, R7, UR4, RZ ;  /* 0x0000000407187c10 */ /* 0x000fe2000fffe0ff */
[----:B--2---:R-:W-:-:S04]  /*2c50*/  IMAD.WIDE.U32 R6, R6, 0x50, R10 ;  /* 0x0000005006067825 */ /* 0x004fc800078e000a */
[----:B------:R-:W-:Y:S01]  /*2c60*/  IMAD R3, R24, 0x50, RZ ;  /* 0x0000005018037824 */ /* 0x000fe200078e02ff */
[----:B------:R-:W-:-:S03]  /*2c70*/  MOV R2, R6 ;  /* 0x0000000600027202 */ /* 0x000fc60000000f00 */
[----:B------:R-:W-:-:S05]  /*2c80*/  IMAD.IADD R3, R7, 0x1, R3 ;  /* 0x0000000107037824 */ /* 0x000fca00078e0203 */
[----:B------:R-:W-:Y:S04]  /*2c90*/  STG.E.64 desc[UR8][R2.64], R8 ;  /* 0x0000000802007986 */ /* 0x000fe8000c101b08 */
        /* <DEDUP_REMOVED lines=8> */
[----:B------:R-:W-:Y:S01]  /*2d20*/  STG.E.64 desc[UR8][R2.64+0x48], R26 ;  /* 0x0000481a02007986 */ /* 0x000fe2000c101b08 */
[----:B------:R-:W-:Y:S05]  /*2d30*/  EXIT ;  /* 0x000000000000794d */ /* 0x000fea0003800000 */
        .weak           $__internal_0_$__cuda_sm20_div_u64
        .type           $__internal_0_$__cuda_sm20_div_u64,@function
        .size           $__internal_0_$__cuda_sm20_div_u64,($__internal_1_$__cuda_sm20_rem_u64 - $__internal_0_$__cuda_sm20_div_u64)
$__internal_0_$__cuda_sm20_div_u64:
[----:B------:R-:W-:-:S04]  /*2d40*/  IMAD.U32 R13, RZ, RZ, UR4 ;  /* 0x00000004ff0d7e24 */ /* 0x000fc8000f8e00ff */
[----:B------:R-:W0:Y:S08]  /*2d50*/  I2F.U64.RP R11, R12 ;  /* 0x0000000c000b7312 */ /* 0x000e300000309000 */
[----:B0-----:R-:W0:Y:S02]  /*2d60*/  MUFU.RCP R11, R11 ;  /* 0x0000000b000b7308 */ /* 0x001e240000001000 */
[----:B0-----:R-:W-:-:S06]  /*2d70*/  IADD3 R14, PT, PT, R11, 0x1ffffffe, RZ ;  /* 0x1ffffffe0b0e7810 */ /* 0x001fcc0007ffe0ff */
[----:B------:R-:W0:Y:S02]  /*2d80*/  F2I.U64.TRUNC R14, R14 ;  /* 0x0000000e000e7311 */ /* 0x000e24000020d800 */
[----:B0-----:R-:W-:-:S04]  /*2d90*/  IMAD.WIDE.U32 R16, R14, R12, RZ ;  /* 0x0000000c0e107225 */ /* 0x001fc800078e00ff */
[----:B------:R-:W-:Y:S01]  /*2da0*/  IMAD R17, R14, UR4, R17 ;  /* 0x000000040e117c24 */ /* 0x000fe2000f8e0211 */
[----:B------:R-:W-:-:S03]  /*2db0*/  IADD3 R19, P0, PT, RZ, -R16, RZ ;  /* 0x80000010ff137210 */ /* 0x000fc60007f1e0ff */
[----:B------:R-:W-:Y:S02]  /*2dc0*/  IMAD R17, R15, R12, R17 ;  /* 0x0000000c0f117224 */ /* 0x000fe400078e0211 */
[----:B------:R-:W-:-:S04]  /*2dd0*/  IMAD.HI.U32 R16, R14, R19, RZ ;  /* 0x000000130e107227 */ /* 0x000fc800078e00ff */
[----:B------:R-:W-:Y:S01]  /*2de0*/  IMAD.X R21, RZ, RZ, ~R17, P0 ;  /* 0x000000ffff157224 */ /* 0x000fe200000e0e11 */
[----:B------:R-:W-:-:S03]  /*2df0*/  MOV R17, R14 ;  /* 0x0000000e00117202 */ /* 0x000fc60000000f00 */
[-C--:B------:R-:W-:Y:S02]  /*2e00*/  IMAD R13, R15, R21.reuse, RZ ;  /* 0x000000150f0d7224 */ /* 0x080fe400078e02ff */
[----:B------:R-:W-:-:S04]  /*2e10*/  IMAD.WIDE.U32 R16, P0, R14, R21, R16 ;  /* 0x000000150e107225 */ /* 0x000fc80007800010 */
[----:B------:R-:W-:-:S04]  /*2e20*/  IMAD.HI.U32 R11, R15, R21, RZ ;  /* 0x000000150f0b7227 */ /* 0x000fc800078e00ff */
[----:B------:R-:W-:-:S04]  /*2e30*/  IMAD.HI.U32 R16, P1, R15, R19, R16 ;  /* 0x000000130f107227 */ /* 0x000fc80007820010 */
[----:B------:R-:W-:Y:S01]  /*2e40*/  IMAD.X R11, R11, 0x1, R15, P0 ;  /* 0x000000010b0b7824 */ /* 0x000fe200000e060f */
[----:B------:R-:W-:-:S04]  /*2e50*/  IADD3 R17, P2, PT, R13, R16, RZ ;  /* 0x000000100d117210 */ /* 0x000fc80007f5e0ff */
[----:B------:R-:W-:Y:S01]  /*2e60*/  IADD3.X R11, PT, PT, RZ, RZ, R11, P2, P1 ;  /* 0x000000ffff0b7210 */ /* 0x000fe200017e240b */
[----:B------:R-:W-:-:S04]  /*2e70*/  IMAD.WIDE.U32 R14, R17, R12, RZ ;  /* 0x0000000c110e7225 */ /* 0x000fc800078e00ff */
[----:B------:R-:W-:Y:S01]  /*2e80*/  IMAD R13, R17, UR4, R15 ;  /* 0x00000004110d7c24 */ /* 0x000fe2000f8e020f */
[----:B------:R-:W-:-:S03]  /*2e90*/  IADD3 R15, P0, PT, RZ, -R14, RZ ;  /* 0x8000000eff0f7210 */ /* 0x000fc60007f1e0ff */
[----:B------:R-:W-:Y:S02]  /*2ea0*/  IMAD R13, R11, R12, R13 ;  /* 0x0000000c0b0d7224 */ /* 0x000fe400078e020d */
[----:B------:R-:W-:-:S03]  /*2eb0*/  IMAD.HI.U32 R16, R17, R15, RZ ;  /* 0x0000000f11107227 */ /* 0x000fc600078e00ff */
[----:B------:R-:W-:-:S05]  /*2ec0*/  IADD3.X R14, PT, PT, RZ, ~R13, RZ, P0, !PT ;  /* 0x8000000dff0e7210 */ /* 0x000fca00007fe4ff */
[----:B------:R-:W-:-:S04]  /*2ed0*/  IMAD.WIDE.U32 R16, P0, R17, R14, R16 ;  /* 0x0000000e11107225 */ /* 0x000fc80007800010 */
[C---:B------:R-:W-:Y:S02]  /*2ee0*/  IMAD R18, R11.reuse, R14, RZ ;  /* 0x0000000e0b127224 */ /* 0x040fe400078e02ff */
[----:B------:R-:W-:-:S04]  /*2ef0*/  IMAD.HI.U32 R13, P1, R11, R15, R16 ;  /* 0x0000000f0b0d7227 */ /* 0x000fc80007820010 */
[----:B------:R-:W-:Y:S02]  /*2f00*/  HFMA2 R15, -RZ, RZ, 0, 0 ;  /* 0x00000000ff0f7431 */ /* 0x000fe400000001ff */
[----:B------:R-:W-:Y:S01]  /*2f10*/  IMAD.HI.U32 R14, R11, R14, RZ ;  /* 0x0000000e0b0e7227 */ /* 0x000fe200078e00ff */
[----:B------:R-:W-:-:S03]  /*2f20*/  IADD3 R13, P2, PT, R18, R13, RZ ;  /* 0x0000000d120d7210 */ /* 0x000fc60007f5e0ff */
[----:B------:R-:W-:Y:S02]  /*2f30*/  IMAD.X R11, R14, 0x1, R11, P0 ;  /* 0x000000010e0b7824 */ /* 0x000fe400000e060b */
[----:B------:R-:W-:-:S03]  /*2f40*/  IMAD.HI.U32 R14, R13, R10, RZ ;  /* 0x0000000a0d0e7227 */ /* 0x000fc600078e00ff */
[----:B------:R-:W-:Y:S01]  /*2f50*/  IADD3.X R11, PT, PT, RZ, RZ, R11, P2, P1 ;  /* 0x000000ffff0b7210 */ /* 0x000fe200017e240b */
[----:B------:R-:W-:-:S04]  /*2f60*/  IMAD.WIDE.U32 R14, R13, R9, R14 ;  /* 0x000000090d0e7225 */ /* 0x000fc800078e000e */
[C---:B------:R-:W-:Y:S02]  /*2f70*/  IMAD R16, R11.reuse, R9, RZ ;  /* 0x000000090b107224 */ /* 0x040fe400078e02ff */
[----:B------:R-:W-:-:S04]  /*2f80*/  IMAD.HI.U32 R13, P0, R11, R10, R14 ;  /* 0x0000000a0b0d7227 */ /* 0x000fc8000780000e */
[----:B------:R-:W-:Y:S01]  /*2f90*/  IMAD.HI.U32 R11, R11, R9, RZ ;  /* 0x000000090b0b7227 */ /* 0x000fe200078e00ff */
[----:B------:R-:W-:-:S03]  /*2fa0*/  IADD3 R13, P1, PT, R16, R13, RZ ;  /* 0x0000000d100d7210 */ /* 0x000fc60007f3e0ff */
[----:B------:R-:W-:Y:S02]  /*2fb0*/  IMAD.X R11, RZ, RZ, R11, P0 ;  /* 0x000000ffff0b7224 */ /* 0x000fe400000e060b */
[----:B------:R-:W-:-:S03]  /*2fc0*/  IMAD.WIDE.U32 R14, R13, R12, RZ ;  /* 0x0000000c0d0e7225 */ /* 0x000fc600078e00ff */
[----:B------:R-:W-:Y:S01]  /*2fd0*/  IADD3.X R11, PT, PT, RZ, R11, RZ, P1, !PT ;  /* 0x0000000bff0b7210 */ /* 0x000fe20000ffe4ff */
[----:B------:R-:W-:Y:S01]  /*2fe0*/  IMAD R15, R13, UR4, R15 ;  /* 0x000000040d0f7c24 */ /* 0x000fe2000f8e020f */
[----:B------:R-:W-:-:S03]  /*2ff0*/  IADD3 R17, P1, PT, -R14, R10, RZ ;  /* 0x0000000a0e117210 */ /* 0x000fc60007f3e1ff */
[-C--:B------:R-:W-:Y:S01]  /*3000*/  IMAD R10, R11, R12.reuse, R15 ;  /* 0x0000000c0b0a7224 */ /* 0x080fe200078e020f */
[----:B------:R-:W-:-:S03]  /*3010*/  ISETP.GE.U32.AND P0, PT, R17, R12, PT ;  /* 0x0000000c1100720c */ /* 0x000fc60003f06070 */
[----:B------:R-:W-:Y:S01]  /*3020*/  IMAD.X R16, R9, 0x1, ~R10, P1 ;  /* 0x0000000109107824 */ /* 0x000fe200008e0e0a */
[----:B------:R-:W-:Y:S02]  /*3030*/  IADD3 R10, P1, PT, R13, 0x1, RZ ;  /* 0x000000010d0a7810 */ /* 0x000fe40007f3e0ff */
[----:B------:R-:W-:Y:S02]  /*3040*/  IADD3 R9, P2, PT, -R12, R17, RZ ;  /* 0x000000110c097210 */ /* 0x000fe40007f5e1ff */
[----:B------:R-:W-:Y:S02]  /*3050*/  ISETP.GE.U32.AND.EX P0, PT, R16, UR4, PT, P0 ;  /* 0x0000000410007c0c */ /* 0x000fe4000bf06100 */
[----:B------:R-:W-:Y:S02]  /*3060*/  IADD3.X R14, PT, PT, RZ, R11, RZ, P1, !PT ;  /* 0x0000000bff0e7210 */ /* 0x000fe40000ffe4ff */
[----:B------:R-:W-:Y:S02]  /*3070*/  SEL R13, R10, R13, P0 ;  /* 0x0000000d0a0d7207 */ /* 0x000fe40000000000 */
[----:B------:R-:W-:-:S02]  /*3080*/  IADD3.X R15, PT, PT, R16, ~UR4, RZ, P2, !PT ;  /* 0x80000004100f7c10 */ /* 0x000fc400097fe4ff */
[----:B------:R-:W-:Y:S02]  /*3090*/  SEL R9, R9, R17, P0 ;  /* 0x0000001109097207 */ /* 0x000fe40000000000 */
[----:B------:R-:W-:Y:S02]  /*30a0*/  SEL R14, R14, R11, P0 ;  /* 0x0000000b0e0e7207 */ /* 0x000fe40000000000 */
[----:B------:R-:W-:Y:S02]  /*30b0*/  IADD3 R10, P2, PT, R13, 0x1, RZ ;  /* 0x000000010d0a7810 */ /* 0x000fe40007f5e0ff */
[----:B------:R-:W-:Y:S02]  /*30c0*/  SEL R15, R15, R16, P0 ;  /* 0x000000100f0f7207 */ /* 0x000fe40000000000 */
[----:B------:R-:W-:Y:S01]  /*30d0*/  ISETP.GE.U32.AND P0, PT, R9, R12, PT ;  /* 0x0000000c0900720c */ /* 0x000fe20003f06070 */
[----:B------:R-:W-:Y:S01]  /*30e0*/  IMAD.X R11, RZ, RZ, R14, P2 ;  /* 0x000000ffff0b7224 */ /* 0x000fe200010e060e */
[----:B------:R-:W-:-:S02]  /*30f0*/  ISETP.NE.U32.AND P1, PT, R12, RZ, PT ;  /* 0x000000ff0c00720c */ /* 0x000fc40003f25070 */
[----:B------:R-:W-:Y:S02]  /*3100*/  ISETP.GE.U32.AND.EX P0, PT, R15, UR4, PT, P0 ;  /* 0x000000040f007c0c */ /* 0x000fe4000bf06100 */
[----:B------:R-:W-:Y:S02]  /*3110*/  MOV R9, 0x0 ;  /* 0x0000000000097802 */ /* 0x000fe40000000f00 */
[----:B------:R-:W-:Y:S02]  /*3120*/  ISETP.NE.AND.EX P1, PT, RZ, UR4, PT, P1 ;  /* 0x00000004ff007c0c */ /* 0x000fe4000bf25310 */
[----:B------:R-:W-:Y:S02]  /*3130*/  SEL R10, R10, R13, P0 ;  /* 0x0000000d0a0a7207 */ /* 0x000fe40000000000 */
[----:B------:R-:W-:Y:S02]  /*3140*/  SEL R11, R11, R14, P0 ;  /* 0x0000000e0b0b7207 */ /* 0x000fe40000000000 */
[----:B------:R-:W-:-:S02]  /*3150*/  SEL R10, R10, 0xffffffff, P1 ;  /* 0xffffffff0a0a7807 */ /* 0x000fc40000800000 */
[----:B------:R-:W-:Y:S01]  /*3160*/  SEL R11, R11, 0xffffffff, P1 ;  /* 0xffffffff0b0b7807 */ /* 0x000fe20000800000 */
[----:B------:R-:W-:Y:S06]  /*3170*/  RET.REL.NODEC R8 `(_Z11grid_kernelPKdS0_djjjjjjjjjjPdPym) ;  /* 0xffffffcc08a07950 */ /* 0x000fec0003c3ffff */
        .weak           $__internal_1_$__cuda_sm20_rem_u64
        .type           $__internal_1_$__cuda_sm20_rem_u64,@function
        .size           $__internal_1_$__cuda_sm20_rem_u64,(.L_x_32 - $__internal_1_$__cuda_sm20_rem_u64)
$__internal_1_$__cuda_sm20_rem_u64:
[----:B------:R-:W0:Y:S01]  /*3180*/  LDCU UR4, c[0x0][0x3bc] ;  /* 0x00007780ff0477ac */ /* 0x000e220008000800 */
[----:B------:R-:W-:Y:S02]  /*3190*/  UMOV UR5, URZ ;  /* 0x000000ff00057c82 */ /* 0x000fe40008000000 */
[----:B0-----:R-:W0:Y:S08]  /*31a0*/  I2F.U64.RP R12, UR4 ;  /* 0x00000004000c7d12 */ /* 0x001e300008309000 */
[----:B0-----:R-:W0:Y:S02]  /*31b0*/  MUFU.RCP R12, R12 ;  /* 0x0000000c000c7308 */ /* 0x001e240000001000 */
[----:B0-----:R-:W-:-:S06]  /*31c0*/  VIADD R8, R12, 0x1ffffffe ;  /* 0x1ffffffe0c087836 */ /* 0x001fcc0000000000 */
[----:B------:R-:W0:Y:S02]  /*31d0*/  F2I.U64.TRUNC R8, R8 ;  /* 0x0000000800087311 */ /* 0x000e24000020d800 */
[----:B0-----:R-:W-:-:S04]  /*31e0*/  IMAD.WIDE.U32 R10, R8, UR4, RZ ;  /* 0x00000004080a7c25 */ /* 0x001fc8000f8e00ff */
[----:B------:R-:W-:Y:S01]  /*31f0*/  IMAD R11, R9, UR4, R11 ;  /* 0x00000004090b7c24 */ /* 0x000fe2000f8e020b */
[----:B------:R-:W-:-:S04]  /*3200*/  IADD3 R13, P0, PT, RZ, -R10, RZ ;  /* 0x8000000aff0d7210 */ /* 0x000fc80007f1e0ff */
[----:B------:R-:W-:Y:S01]  /*3210*/  IADD3.X R15, PT, PT, RZ, ~R11, RZ, P0, !PT ;  /* 0x8000000bff0f7210 */ /* 0x000fe200007fe4ff */
[----:B------:R-:W-:-:S04]  /*3220*/  IMAD.HI.U32 R10, R8, R13, RZ ;  /* 0x0000000d080a7227 */ /* 0x000fc800078e00ff */
[----:B------:R-:W-:Y:S02]  /*3230*/  IMAD.MOV.U32 R11, RZ, RZ, R8 ;  /* 0x000000ffff0b7224 */ /* 0x000fe400078e0008 */
[-C--:B------:R-:W-:Y:S02]  /*3240*/  IMAD R17, R9, R15.reuse, RZ ;  /* 0x0000000f09117224 */ /* 0x080fe400078e02ff */
[----:B------:R-:W-:-:S04]  /*3250*/  IMAD.WIDE.U32 R10, P0, R8, R15, R10 ;  /* 0x0000000f080a7225 */ /* 0x000fc8000780000a */
[----:B------:R-:W-:-:S04]  /*3260*/  IMAD.HI.U32 R15, R9, R15, RZ ;  /* 0x0000000f090f7227 */ /* 0x000fc800078e00ff */
[----:B------:R-:W-:-:S05]  /*3270*/  IMAD.HI.U32 R10, P1, R9, R13, R10 ;  /* 0x0000000d090a7227 */ /* 0x000fca000782000a */
[----:B------:R-:W-:Y:S02]  /*3280*/  IADD3 R11, P2, PT, R17, R10, RZ ;  /* 0x0000000a110b7210 */ /* 0x000fe40007f5e0ff */
[----:B------:R-:W-:-:S03]  /*3290*/  IADD3.X R10, PT, PT, R15, R9, RZ, P0, !PT ;  /* 0x000000090f0a7210 */ /* 0x000fc600007fe4ff */
[----:B------:R-:W-:Y:S01]  /*32a0*/  IMAD.WIDE.U32 R8, R11, UR4, RZ ;  /* 0x000000040b087c25 */ /* 0x000fe2000f8e00ff */
[----:B------:R-:W-:Y:S02]  /*32b0*/  IADD3.X R13, PT, PT, RZ, RZ, R10, P2, P1 ;  /* 0x000000ffff0d7210 */ /* 0x000fe400017e240a */
[----:B------:R-:W-:-:S03]  /*32c0*/  IADD3 R15, P0, PT, RZ, -R8, RZ ;  /* 0x80000008ff0f7210 */ /* 0x000fc60007f1e0ff */
[----:B------:R-:W-:Y:S02]  /*32d0*/  IMAD R8, R13, UR4, R9 ;  /* 0x000000040d087c24 */ /* 0x000fe4000f8e0209 */
[----:B------:R-:W-:Y:S02]  /*32e0*/  IMAD.MOV.U32 R9, RZ, RZ, RZ ;  /* 0x000000ffff097224 */ /* 0x000fe400078e00ff */
[----:B------:R-:W-:-:S04]  /*32f0*/  IMAD.HI.U32 R10, R11, R15, RZ ;  /* 0x0000000f0b0a7227 */ /* 0x000fc800078e00ff */
[----:B------:R-:W-:-:S04]  /*3300*/  IMAD.X R8, RZ, RZ, ~R8, P0 ;  /* 0x000000ffff087224 */ /* 0x000fc800000e0e08 */
[----:B------:R-:W-:-:S04]  /*3310*/  IMAD.WIDE.U32 R10, P0, R11, R8, R10 ;  /* 0x000000080b0a7225 */ /* 0x000fc8000780000a */
[C---:B------:R-:W-:Y:S02]  /*3320*/  IMAD R12, R13.reuse, R8, RZ ;  /* 0x000000080d0c7224 */ /* 0x040fe400078e02ff */
[----:B------:R-:W-:-:S04]  /*3330*/  IMAD.HI.U32 R11, P1, R13, R15, R10 ;  /* 0x0000000f0d0b7227 */ /* 0x000fc8000782000a */
[----:B------:R-:W-:Y:S01]  /*3340*/  IMAD.HI.U32 R8, R13, R8, RZ ;  /* 0x000000080d087227 */ /* 0x000fe200078e00ff */
[----:B------:R-:W-:-:S04]  /*3350*/  IADD3 R11, P2, PT, R12, R11, RZ ;  /* 0x0000000b0c0b7210 */ /* 0x000fc80007f5e0ff */
[----:B------:R-:W-:Y:S01]  /*3360*/  IADD3.X R13, PT, PT, R8, R13, RZ, P0, !PT ;  /* 0x0000000d080d7210 */ /* 0x000fe200007fe4ff */
[----:B------:R-:W-:-:S03]  /*3370*/  IMAD.HI.U32 R8, R11, R6, RZ ;  /* 0x000000060b087227 */ /* 0x000fc600078e00ff */
[----:B------:R-:W-:Y:S01]  /*3380*/  IADD3.X R13, PT, PT, RZ, RZ, R13, P2, P1 ;  /* 0x000000ffff0d7210 */ /* 0x000fe200017e240d */
[----:B------:R-:W-:-:S04]  /*3390*/  IMAD.WIDE.U32 R8, R11, R7, R8 ;  /* 0x000000070b087225 */ /* 0x000fc800078e0008 */
[C---:B------:R-:W-:Y:S02]  /*33a0*/  IMAD R10, R13.reuse, R7, RZ ;  /* 0x000000070d0a7224 */ /* 0x040fe400078e02ff */
[----:B------:R-:W-:-:S04]  /*33b0*/  IMAD.HI.U32 R9, P0, R13, R6, R8 ;  /* 0x000000060d097227 */ /* 0x000fc80007800008 */
[----:B------:R-:W-:Y:S01]  /*33c0*/  IMAD.HI.U32 R8, R13, R7, RZ ;  /* 0x000000070d087227 */ /* 0x000fe200078e00ff */
[----:B------:R-:W-:-:S04]  /*33d0*/  IADD3 R9, P1, PT, R10, R9, RZ ;  /* 0x000000090a097210 */ /* 0x000fc80007f3e0ff */
[----:B------:R-:W-:-:S05]  /*33e0*/  IADD3.X R8, PT, PT, R8, RZ, RZ, P0, !PT ;  /* 0x000000ff08087210 */ /* 0x000fca00007fe4ff */
[----:B------:R-:W-:Y:S02]  /*33f0*/  IMAD.X R11, RZ, RZ, R8, P1 ;  /* 0x000000ffff0b7224 */ /* 0x000fe400008e0608 */
[----:B------:R-:W-:-:S04]  /*3400*/  IMAD.WIDE.U32 R8, R9, UR4, RZ ;  /* 0x0000000409087c25 */ /* 0x000fc8000f8e00ff */
[----:B------:R-:W-:Y:S01]  /*3410*/  IMAD R10, R11, UR4, R9 ;  /* 0x000000040b0a7c24 */ /* 0x000fe2000f8e0209 */
[----:B------:R-:W-:-:S04]  /*3420*/  IADD3 R8, P0, PT, -R8, R6, RZ ;  /* 0x0000000608087210 */ /* 0x000fc80007f1e1ff */
[----:B------:R-:W-:Y:S02]  /*3430*/  IADD3.X R9, PT, PT, ~R10, R7, RZ, P0, !PT ;  /* 0x000000070a097210 */ /* 0x000fe400007fe5ff */
[C---:B------:R-:W-:Y:S02]  /*3440*/  ISETP.GE.U32.AND P0, PT, R8.reuse, UR4, PT ;  /* 0x0000000408007c0c */ /* 0x040fe4000bf06070 */
[----:B------:R-:W-:Y:S02]  /*3450*/  IADD3 R7, P1, PT, R8, -UR4, RZ ;  /* 0x8000000408077c10 */ /* 0x000fe4000ff3e0ff */
[C---:B------:R-:W-:Y:S02]  /*3460*/  ISETP.GE.U32.AND.EX P0, PT, R9.reuse, RZ, PT, P0 ;  /* 0x000000ff0900720c */ /* 0x040fe40003f06100 */
[----:B------:R-:W-:Y:S02]  /*3470*/  IADD3.X R6, PT, PT, R9, -0x1, RZ, P1, !PT ;  /* 0xffffffff09067810 */ /* 0x000fe40000ffe4ff */
[----:B------:R-:W-:-:S02]  /*3480*/  SEL R7, R7, R8, P0 ;  /* 0x0000000807077207 */ /* 0x000fc40000000000 */
[----:B------:R-:W-:Y:S02]  /*3490*/  SEL R6, R6, R9, P0 ;  /* 0x0000000906067207 */ /* 0x000fe40000000000 */
[C---:B------:R-:W-:Y:S01]  /*34a0*/  ISETP.GE.U32.AND P0, PT, R7.reuse, UR4, PT ;  /* 0x0000000407007c0c */ /* 0x040fe2000bf06070 */
[----:B------:R-:W-:Y:S01]  /*34b0*/  VIADD R8, R7, -UR4 ;  /* 0x8000000407087c36 */ /* 0x000fe20008000000 */
[----:B------:R-:W-:Y:S02]  /*34c0*/  ISETP.NE.U32.AND P1, PT, RZ, UR4, PT ;  /* 0x00000004ff007c0c */ /* 0x000fe4000bf25070 */
[----:B------:R-:W-:Y:S02]  /*34d0*/  ISETP.GE.U32.AND.EX P0, PT, R6, RZ, PT, P0 ;  /* 0x000000ff0600720c */ /* 0x000fe40003f06100 */
[----:B------:R-:W-:Y:S02]  /*34e0*/  MOV R6, R2 ;  /* 0x0000000200067202 */ /* 0x000fe40000000f00 */
[----:B------:R-:W-:Y:S01]  /*34f0*/  SEL R8, R8, R7, P0 ;  /* 0x0000000708087207 */ /* 0x000fe20000000000 */
[----:B------:R-:W-:Y:S01]  /*3500*/  IMAD.MOV.U32 R7, RZ, RZ, 0x0 ;  /* 0x00000000ff077424 */ /* 0x000fe200078e00ff */
[----:B------:R-:W-:-:S04]  /*3510*/  ISETP.NE.AND.EX P1, PT, RZ, RZ, PT, P1 ;  /* 0x000000ffff00720c */ /* 0x000fc80003f25310 */
[----:B------:R-:W-:Y:S01]  /*3520*/  SEL R8, R8, 0xffffffff, P1 ;  /* 0xffffffff08087807 */ /* 0x000fe20000800000 */
[----:B------:R-:W-:Y:S08]  /*3530*/  RET.REL.NODEC R6 `(_Z11grid_kernelPKdS0_djjjjjjjjjjPdPym) ;  /* 0xffffffc806b07950 */ /* 0x000ff00003c3ffff */
.L_x_30:
[----:B------:R-:W-:-:S00]  /*3540*/  BRA `(.L_x_30) ;  /* 0xfffffffc00fc7947 */ /* 0x000fc0000383ffff */
[----:B------:R-:W-:-:S00]  /*3550*/  NOP ;  /* 0x0000000000007918 */ /* 0x000fc00000000000 */
        /* <DEDUP_REMOVED lines=10> */
.L_x_32:


//--------------------- .nv.shared.reserved.0     --------------------------
	.section	.nv.shared.reserved.0,"aw",@nobits
	.weak		__nv_reservedSMEM_offset_0_alias
	.size		__nv_reservedSMEM_offset_0_alias, 0, 64
	.other		__nv_reservedSMEM_offset_0_alias,@"STO_CUDA_RESERVED_SHARED STV_DEFAULT"
__nv_reservedSMEM_offset_0_alias:
	.zero		0
	.zero		64


//--------------------- .nv.constant0._Z11grid_kernelPKdS0_djjjjjjjjjjPdPym --------------------------
	.section	.nv.constant0._Z11grid_kernelPKdS0_djjjjjjjjjjPdPym,"a",@progbits
	.sectionflags	@""
	.align	4
.nv.constant0._Z11grid_kernelPKdS0_djjjjjjjjjjPdPym:
	.zero		984


//--------------------- SYMBOLS --------------------------

	.type		.nv.reservedSmem.offset0,@object
	.size		.nv.reservedSmem.offset0,0x4
